	.target	sm_90a

	.elftype	@"ET_EXEC"


//--------------------- .note.nv.tkinfo           --------------------------
	.section	.note.nv.tkinfo,"",@"SHT_NOTE"
	.sectionflags	@"SHF_NOTE_NV_TKINFO"
	.tkinfo
        /*0018*/ 	.word	0x00000002
        /*0030*/ 	.string	""
        /*0030*/ 	.string	"ptxas"
        /*0030*/ 	.string	"Cuda compilation tools, release 13.0, V13.0.88"
        /*0030*/ 	.string	"Build cuda_13.0.r13.0/compiler.36424714_0"
        /*0030*/ 	.string	"-v  -suppress-debug-info  -lineinfo  -arch sm_90a "



//--------------------- .note.nv.cuinfo           --------------------------
	.section	.note.nv.cuinfo,"",@"SHT_NOTE"
	.sectionflags	@"SHF_NOTE_NV_CUINFO"
        /*0018*/ 	.short	0x0002
        /*001a*/ 	.short	0x005a
        /*001c*/ 	.short	0x0082
	.zero		2


//--------------------- .nv.info                  --------------------------
	.section	.nv.info,"",@"SHT_CUDA_INFO"
	.align	4


	//----- nvinfo : EIATTR_REGCOUNT
	.align		4
        /*0000*/ 	.byte	0x04, 0x2f
        /*0002*/ 	.short	(.L_1 - .L_0)
	.align		4
.L_0:
        /*0004*/ 	.word	index@(gluon_wgmma)
        /*0008*/ 	.word	0x0000002a


	//----- nvinfo : EIATTR_FRAME_SIZE
	.align		4
.L_1:
        /*000c*/ 	.byte	0x04, 0x11
        /*000e*/ 	.short	(.L_3 - .L_2)
	.align		4
.L_2:
        /*0010*/ 	.word	index@(gluon_wgmma)
        /*0014*/ 	.word	0x00000000


	//----- nvinfo : EIATTR_MIN_STACK_SIZE
	.align		4
.L_3:
        /*0018*/ 	.byte	0x04, 0x12
        /*001a*/ 	.short	(.L_5 - .L_4)
	.align		4
.L_4:
        /*001c*/ 	.word	index@(gluon_wgmma)
        /*0020*/ 	.word	0x00000000
.L_5:


//--------------------- .nv.compat                --------------------------
	.section	.nv.compat,"",@"SHT_CUDA_COMPAT_INFO"
	.align	4
        /*0000*/ 	.byte	0x02, 0x09, 0x01, 0x00, 0x02, 0x02, 0x04, 0x00, 0x02, 0x05, 0x05, 0x00, 0x03, 0x07, 0x01, 0x01
        /*0010*/ 	.byte	0x02, 0x03, 0x03, 0x00, 0x02, 0x06, 0x01, 0x00, 0x04, 0x0b, 0x08, 0x00, 0x00, 0x00, 0x00, 0x00
        /*0020*/ 	.byte	0x00, 0x00, 0x00, 0x00


//--------------------- .nv.info.gluon_wgmma      --------------------------
	.section	.nv.info.gluon_wgmma,"",@"SHT_CUDA_INFO"
	.sectionflags	@""
	.align	4


	//----- nvinfo : EIATTR_CUDA_API_VERSION
	.align		4
        /*0000*/ 	.byte	0x04, 0x37
        /*0002*/ 	.short	(.L_7 - .L_6)
.L_6:
        /*0004*/ 	.word	0x00000082


	//----- nvinfo : EIATTR_KPARAM_INFO
	.align		4
.L_7:
        /*0008*/ 	.byte	0x04, 0x17
        /*000a*/ 	.short	(.L_9 - .L_8)
.L_8:
        /*000c*/ 	.word	0x00000000
        /*0010*/ 	.short	0x000a
        /*0012*/ 	.short	0x0048
        /*0014*/ 	.byte	0x00, 0xf4, 0x21, 0x00


	//----- nvinfo : EIATTR_KPARAM_INFO
	.align		4
.L_9:
        /*0018*/ 	.byte	0x04, 0x17
        /*001a*/ 	.short	(.L_11 - .L_10)
.L_10:
        /*001c*/ 	.word	0x00000000
        /*0020*/ 	.short	0x0009
        /*0022*/ 	.short	0x0040
        /*0024*/ 	.byte	0x00, 0xf4, 0x21, 0x00


	//----- nvinfo : EIATTR_KPARAM_INFO
	.align		4
.L_11:
        /*0028*/ 	.byte	0x04, 0x17
        /*002a*/ 	.short	(.L_13 - .L_12)
.L_12:
        /*002c*/ 	.word	0x00000000
        /*0030*/ 	.short	0x0008
        /*0032*/ 	.short	0x0038
        /*0034*/ 	.byte	0x00, 0xf0, 0x21, 0x00


	//----- nvinfo : EIATTR_KPARAM_INFO
	.align		4
.L_13:
        /*0038*/ 	.byte	0x04, 0x17
        /*003a*/ 	.short	(.L_15 - .L_14)
.L_14:
        /*003c*/ 	.word	0x00000000
        /*0040*/ 	.short	0x0007
        /*0042*/ 	.short	0x0030
        /*0044*/ 	.byte	0x00, 0xf0, 0x21, 0x00


	//----- nvinfo : EIATTR_KPARAM_INFO
	.align		4
.L_15:
        /*0048*/ 	.byte	0x04, 0x17
        /*004a*/ 	.short	(.L_17 - .L_16)
.L_16:
        /*004c*/ 	.word	0x00000000
        /*0050*/ 	.short	0x0006
        /*0052*/ 	.short	0x0028
        /*0054*/ 	.byte	0x00, 0xf0, 0x21, 0x00


	//----- nvinfo : EIATTR_KPARAM_INFO
	.align		4
.L_17:
        /*0058*/ 	.byte	0x04, 0x17
        /*005a*/ 	.short	(.L_19 - .L_18)
.L_18:
        /*005c*/ 	.word	0x00000000
        /*0060*/ 	.short	0x0005
        /*0062*/ 	.short	0x0020
        /*0064*/ 	.byte	0x00, 0xf0, 0x11, 0x00


	//----- nvinfo : EIATTR_KPARAM_INFO
	.align		4
.L_19:
        /*0068*/ 	.byte	0x04, 0x17
        /*006a*/ 	.short	(.L_21 - .L_20)
.L_20:
        /*006c*/ 	.word	0x00000000
        /*0070*/ 	.short	0x0004
        /*0072*/ 	.short	0x001c
        /*0074*/ 	.byte	0x00, 0xf0, 0x11, 0x00


	//----- nvinfo : EIATTR_KPARAM_INFO
	.align		4
.L_21:
        /*0078*/ 	.byte	0x04, 0x17
        /*007a*/ 	.short	(.L_23 - .L_22)
.L_22:
        /*007c*/ 	.word	0x00000000
        /*0080*/ 	.short	0x0003
        /*0082*/ 	.short	0x0018
        /*0084*/ 	.byte	0x00, 0xf0, 0x11, 0x00


	//----- nvinfo : EIATTR_KPARAM_INFO
	.align		4
.L_23:
        /*0088*/ 	.byte	0x04, 0x17
        /*008a*/ 	.short	(.L_25 - .L_24)
.L_24:
        /*008c*/ 	.word	0x00000000
        /*0090*/ 	.short	0x0002
        /*0092*/ 	.short	0x0010
        /*0094*/ 	.byte	0x00, 0xf4, 0x21, 0x00


	//----- nvinfo : EIATTR_KPARAM_INFO
	.align		4
.L_25:
        /*0098*/ 	.byte	0x04, 0x17
        /*009a*/ 	.short	(.L_27 - .L_26)
.L_26:
        /*009c*/ 	.word	0x00000000
        /*00a0*/ 	.short	0x0001
        /*00a2*/ 	.short	0x0008
        /*00a4*/ 	.byte	0x00, 0xf4, 0x21, 0x00


	//----- nvinfo : EIATTR_KPARAM_INFO
	.align		4
.L_27:
        /*00a8*/ 	.byte	0x04, 0x17
        /*00aa*/ 	.short	(.L_29 - .L_28)
.L_28:
        /*00ac*/ 	.word	0x00000000
        /*00b0*/ 	.short	0x0000
        /*00b2*/ 	.short	0x0000
        /*00b4*/ 	.byte	0x00, 0xf4, 0x21, 0x00


	//----- nvinfo : EIATTR_SPARSE_MMA_MASK
	.align		4
.L_29:
        /*00b8*/ 	.byte	0x03, 0x50
        /*00ba*/ 	.short	0x0000


	//----- nvinfo : EIATTR_MAXREG_COUNT
	.align		4
        /*00bc*/ 	.byte	0x03, 0x1b
        /*00be*/ 	.short	0x00ff


	//----- nvinfo : EIATTR_NUM_BARRIERS
	.align		4
        /*00c0*/ 	.byte	0x02, 0x4c
        /*00c2*/ 	.byte	0x01
	.zero		1


	//----- nvinfo : EIATTR_MERCURY_ISA_VERSION
	.align		4
        /*00c4*/ 	.byte	0x03, 0x5f
        /*00c6*/ 	.short	0x0101


	//----- nvinfo : EIATTR_INT_WARP_WIDE_INSTR_OFFSETS
	.align		4
        /*00c8*/ 	.byte	0x04, 0x31
        /*00ca*/ 	.short	(.L_31 - .L_30)


	//   ....[0]....
.L_30:
        /*00cc*/ 	.word	0x000012d0


	//   ....[1]....
        /*00d0*/ 	.word	0x000012f0


	//   ....[2]....
        /*00d4*/ 	.word	0x00001300


	//   ....[3]....
        /*00d8*/ 	.word	0x000013e0


	//   ....[4]....
        /*00dc*/ 	.word	0x00001640


	//   ....[5]....
        /*00e0*/ 	.word	0x00001650


	//   ....[6]....
        /*00e4*/ 	.word	0x000016d0


	//   ....[7]....
        /*00e8*/ 	.word	0x000016e0


	//   ....[8]....
        /*00ec*/ 	.word	0x00001c10


	//   ....[9]....
        /*00f0*/ 	.word	0x00001c20


	//----- nvinfo : EIATTR_COOP_GROUP_MASK_REGIDS
	.align		4
.L_31:
        /*00f4*/ 	.byte	0x04, 0x29
        /*00f6*/ 	.short	(.L_33 - .L_32)


	//   ....[0]....
.L_32:
        /*00f8*/ 	.word	0xffffffff


	//   ....[1]....
        /*00fc*/ 	.word	0xffffffff


	//   ....[2]....
        /*0100*/ 	.word	0xffffffff


	//----- nvinfo : EIATTR_COOP_GROUP_INSTR_OFFSETS
	.align		4
.L_33:
        /*0104*/ 	.byte	0x04, 0x28
        /*0106*/ 	.short	(.L_35 - .L_34)


	//   ....[0]....
.L_34:
        /*0108*/ 	.word	0x00000150


	//   ....[1]....
        /*010c*/ 	.word	0x00000720


	//   ....[2]....
        /*0110*/ 	.word	0x00000cd0


	//----- nvinfo : EIATTR_MBARRIER_INSTR_OFFSETS
	.align		4
.L_35:
        /*0114*/ 	.byte	0x04, 0x39
        /*0116*/ 	.short	(.L_37 - .L_36)


	//   ....[0]....
.L_36:
        /*0118*/ 	.word	0x00001410
        /*011c*/ 	.word	0x000000ff
        /*0120*/ 	.word	0x00018000
        /*0124*/ 	.short	0x0100
        /*0126*/ 	.byte	0x10
	.zero		1


	//   ....[1]....
        /*0128*/ 	.word	0x00001430
        /*012c*/ 	.word	0x000000ff
        /*0130*/ 	.word	0x00018008
        /*0134*/ 	.short	0x0100
        /*0136*/ 	.byte	0x10
	.zero		1


	//   ....[2]....
        /*0138*/ 	.word	0x00001460
        /*013c*/ 	.word	0x000000ff
        /*0140*/ 	.word	0x00018010
        /*0144*/ 	.short	0x0100
        /*0146*/ 	.byte	0x10
	.zero		1


	//   ....[3]....
        /*0148*/ 	.word	0x000017c0
        /*014c*/ 	.word	0x000000ff
        /*0150*/ 	.word	0x00018000
        /*0154*/ 	.short	0x010a
        /*0156*/ 	.byte	0x1f
	.zero		1


	//   ....[4]....
        /*0158*/ 	.word	0x00001b50
        /*015c*/ 	.word	0x000000ff
        /*0160*/ 	.word	0x00018000
        /*0164*/ 	.short	0x0108
        /*0166*/ 	.byte	0x10
	.zero		1


	//   ....[5]....
        /*0168*/ 	.word	0x00001bf0
        /*016c*/ 	.word	0x000000ff
        /*0170*/ 	.word	0x00018008
        /*0174*/ 	.short	0x0108
        /*0176*/ 	.byte	0x10
	.zero		1


	//   ....[6]....
        /*0178*/ 	.word	0x00001c50
        /*017c*/ 	.word	0x000000ff
        /*0180*/ 	.word	0x00018010
        /*0184*/ 	.short	0x0108
        /*0186*/ 	.byte	0x10
	.zero		1


	//   ....[7]....
        /*0188*/ 	.word	0x00001d00
        /*018c*/ 	.word	0x000000ff
        /*0190*/ 	.word	0x00018000
        /*0194*/ 	.short	0x010a
        /*0196*/ 	.byte	0x1f
	.zero		1


	//----- nvinfo : EIATTR_NUM_MBARRIERS
	.align		4
.L_37:
        /*0198*/ 	.byte	0x03, 0x38
        /*019a*/ 	.short	0x0003


	//----- nvinfo : EIATTR_EXIT_INSTR_OFFSETS
	.align		4
        /*019c*/ 	.byte	0x04, 0x1c
        /*019e*/ 	.short	(.L_39 - .L_38)


	//   ....[0]....
.L_38:
        /*01a0*/ 	.word	0x00001cf0


	//----- nvinfo : EIATTR_REQNTID
	.align		4
.L_39:
        /*01a4*/ 	.byte	0x04, 0x10
        /*01a6*/ 	.short	(.L_41 - .L_40)
.L_40:
        /*01a8*/ 	.word	0x00000100
        /*01ac*/ 	.word	0x00000001
        /*01b0*/ 	.word	0x00000001


	//----- nvinfo : EIATTR_CRS_STACK_SIZE
	.align		4
.L_41:
        /*01b4*/ 	.byte	0x04, 0x1e
        /*01b6*/ 	.short	(.L_43 - .L_42)
.L_42:
        /*01b8*/ 	.word	0x00000000


	//----- nvinfo : EIATTR_CBANK_PARAM_SIZE
	.align		4
.L_43:
        /*01bc*/ 	.byte	0x03, 0x19
        /*01be*/ 	.short	0x0050


	//----- nvinfo : EIATTR_PARAM_CBANK
	.align		4
        /*01c0*/ 	.byte	0x04, 0x0a
        /*01c2*/ 	.short	(.L_45 - .L_44)
	.align		4
.L_44:
        /*01c4*/ 	.word	index@(.nv.constant0.gluon_wgmma)
        /*01c8*/ 	.short	0x0210
        /*01ca*/ 	.short	0x0050


	//----- nvinfo : EIATTR_SW_WAR
	.align		4
.L_45:
        /*01cc*/ 	.byte	0x04, 0x36
        /*01ce*/ 	.short	(.L_47 - .L_46)
.L_46:
        /*01d0*/ 	.word	0x00000008
.L_47:


//--------------------- .nv.callgraph             --------------------------
	.section	.nv.callgraph,"",@"SHT_CUDA_CALLGRAPH"
	.align	4
	.sectionentsize	8
	.align		4
        /*0000*/ 	.word	0x00000000
	.align		4
        /*0004*/ 	.word	0xffffffff
	.align		4
        /*0008*/ 	.word	0x00000000
	.align		4
        /*000c*/ 	.word	0xfffffffe
	.align		4
        /*0010*/ 	.word	0x00000000
	.align		4
        /*0014*/ 	.word	0xfffffffd
	.align		4
        /*0018*/ 	.word	0x00000000
	.align		4
        /*001c*/ 	.word	0xfffffffc


//--------------------- .text.gluon_wgmma         --------------------------
	.section	.text.gluon_wgmma,"ax",@progbits
	.align	128
        .global         gluon_wgmma
        .type           gluon_wgmma,@function
        .size           gluon_wgmma,(.L_x_52 - gluon_wgmma)
        .other          gluon_wgmma,@"STO_CUDA_ENTRY STV_DEFAULT"
gluon_wgmma:
.text.gluon_wgmma:
[----:B------:R-:W-:Y:S01]  /*0000*/  LDC R1, c[0x0][0x28] ;  /* 0x00000a00ff017b82 */ /* 0x000fe20000000800 */
[----:B------:R-:W1:Y:S07]  /*0010*/  S2R R0, SR_TID.X ;  /* 0x0000000000007919 */ /* 0x000e6e0000002100 */
[----:B------:R-:W2:Y:S01]  /*0020*/  S2UR UR4, SR_CgaCtaId ;  /* 0x00000000000479c3 */ /* 0x000ea20000008800 */
[----:B------:R-:W-:Y:S01]  /*0030*/  UMOV UR16, 0x400 ;  /* 0x0000040000107882 */ /* 0x000fe20000000000 */
[----:B------:R-:W-:Y:S01]  /*0040*/  ULDC UR6, c[0x0][0xc] ;  /* 0x0000030000067ab9 */ /* 0x000fe20000000800 */
[----:B------:R-:W-:Y:S01]  /*0050*/  ULDC.64 UR28, c[0x0][0x250] ;  /* 0x00009400001c7ab9 */ /* 0x000fe20000000a00 */
[----:B------:R-:W-:Y:S04]  /*0060*/  BSSY B0, `(.L_x_0) ;  /* 0x000001f000007945 */ /* 0x000fe80003800000 */
[----:B------:R-:W3:Y:S08]  /*0070*/  LDC R2, c[0x0][0x228] ;  /* 0x00008a00ff027b82 */ /* 0x000ef00000000800 */
[----:B------:R-:W4:Y:S08]  /*0080*/  LDC R7, c[0x0][0x230] ;  /* 0x00008c00ff077b82 */ /* 0x000f300000000800 */
[----:B------:R-:W-:Y:S01]  /*0090*/  S2UR UR19, SR_CTAID.Y ;  /* 0x00000000001379c3 */ /* 0x000fe20000002600 */
[----:B--2---:R-:W-:-:S03]  /*00a0*/  ULEA UR16, UR4, UR16, 0x18 ;  /* 0x0000001004107291 */ /* 0x004fc6000f8ec03f */
[----:B------:R-:W-:Y:S01]  /*00b0*/  ULDC UR4, c[0x0][0x10] ;  /* 0x0000040000047ab9 */ /* 0x000fe20000000800 */
[----:B-1----:R-:W-:-:S03]  /*00c0*/  LOP3.LUT R6, R0, 0xff, RZ, 0xc0, !PT ;  /* 0x000000ff00067812 */ /* 0x002fc600078ec0ff */
[----:B------:R-:W1:Y:S01]  /*00d0*/  S2UR UR5, SR_CTAID.Z ;  /* 0x00000000000579c3 */ /* 0x000e620000002700 */
[----:B---3--:R-:W-:Y:S01]  /*00e0*/  VIADD R2, R2, 0xffffffff ;  /* 0xffffffff02027836 */ /* 0x008fe20000000000 */
[C---:B------:R-:W-:Y:S02]  /*00f0*/  ISETP.GE.U32.AND P0, PT, R6.reuse, 0x20, PT ;  /* 0x000000200600780c */ /* 0x040fe40003f06070 */
[C---:B------:R-:W-:Y:S02]  /*0100*/  ISETP.NE.U32.AND P2, PT, R6.reuse, RZ, PT ;  /* 0x000000ff0600720c */ /* 0x040fe40003f45070 */
[----:B------:R-:W-:Y:S02]  /*0110*/  LEA R10, R6, UR16, 0x2 ;  /* 0x00000010060a7c11 */ /* 0x000fe4000f8e10ff */
[----:B------:R-:W2:Y:S01]  /*0120*/  S2UR UR30, SR_CTAID.X ;  /* 0x00000000001e79c3 */ /* 0x000ea20000002500 */
[----:B----4-:R-:W-:-:S06]  /*0130*/  VIADD R11, R7, 0xffffffff ;  /* 0xffffffff070b7836 */ /* 0x010fcc0000000000 */
[----:B------:R3:W-:Y:S01]  /*0140*/  @!P0 STS [R10], RZ ;  /* 0x000000ff0a008388 */ /* 0x0007e20000000800 */
[----:B------:R-:W-:-:S03]  /*0150*/  NOP ;  /* 0x0000000000007918 */ /* 0x000fc60000000000 */
[----:B------:R3:W-:Y:S01]  /*0160*/  @!P2 STS [UR16+0x24], R2 ;  /* 0x00002402ff00a988 */ /* 0x0007e20008000810 */
[----:B-1----:R-:W-:-:S03]  /*0170*/  UIMAD UR4, UR5, UR4, UR19 ;  /* 0x00000004050472a4 */ /* 0x002fc6000f8e0213 */
[----:B------:R3:W-:Y:S01]  /*0180*/  @!P2 STS [UR16+0x20], R11 ;  /* 0x0000200bff00a988 */ /* 0x0007e20008000810 */
[----:B--2---:R-:W-:-:S04]  /*0190*/  UIMAD UR4, UR4, UR6, UR30 ;  /* 0x00000006040472a4 */ /* 0x004fc8000f8e021e */
[----:B------:R-:W-:-:S03]  /*01a0*/  UIMAD UR5, UR4, 0x180, URZ ;  /* 0x00000180040578a4 */ /* 0x000fc6000f8e023f */
[----:B------:R-:W-:Y:S01]  /*01b0*/  UMOV UR4, URZ ;  /* 0x0000003f00047c82 */ /* 0x000fe20008000000 */
[----:B------:R-:W-:-:S04]  /*01c0*/  UIADD3 UR24, UP0, UR5, UR28, URZ ;  /* 0x0000001c05187290 */ /* 0x000fc8000ff1e03f */
[----:B------:R-:W-:Y:S01]  /*01d0*/  ULEA.HI.X.SX32 UR25, UR5, UR29, 0x1, UP0 ;  /* 0x0000001d05197291 */ /* 0x000fe200080f0e3f */
[----:B---3--:R-:W-:Y:S11]  /*01e0*/  @P2 BRA `(.L_x_1) ;  /* 0x0000000000182947 */ /* 0x008ff60003800000 */
[----:B------:R-:W1:Y:S01]  /*01f0*/  LDS R3, [UR16+0x8] ;  /* 0x00000810ff037984 */ /* 0x000e620008000800 */
[----:B------:R-:W2:Y:S01]  /*0200*/  LDC.64 R8, c[0x0][0x210] ;  /* 0x00008400ff087b82 */ /* 0x000ea20000000a00 */
[----:B------:R-:W-:Y:S02]  /*0210*/  IMAD.MOV.U32 R4, RZ, RZ, 0x70 ;  /* 0x00000070ff047424 */ /* 0x000fe400078e00ff */
[----:B--2---:R2:W-:Y:S03]  /*0220*/  STS.64 [UR16], R8 ;  /* 0x00000008ff007988 */ /* 0x0045e60008000a10 */
[----:B-1----:R-:W-:-:S05]  /*0230*/  LOP3.LUT R3, R3, 0x10, R4, 0xd8, !PT ;  /* 0x0000001003037812 */ /* 0x002fca00078ed804 */
[----:B------:R2:W-:Y:S02]  /*0240*/  STS [UR16+0x8], R3 ;  /* 0x00000803ff007988 */ /* 0x0005e40008000810 */
.L_x_1:
[----:B------:R-:W-:Y:S05]  /*0250*/  BSYNC B0 ;  /* 0x0000000000007941 */ /* 0x000fea0003800000 */
.L_x_0:
[----:B------:R-:W-:Y:S04]  /*0260*/  BSSY B0, `(.L_x_2) ;  /* 0x000000a000007945 */ /* 0x000fe80003800000 */
[----:B------:R-:W-:Y:S05]  /*0270*/  @P2 BRA `(.L_x_3) ;  /* 0x0000000000202947 */ /* 0x000fea0003800000 */
[----:B--2---:R-:W1:Y:S01]  /*0280*/  LDS R3, [UR16+0x34] ;  /* 0x00003410ff037984 */ /* 0x004e620008000800 */
[----:B------:R-:W-:Y:S02]  /*0290*/  IMAD.MOV.U32 R4, RZ, RZ, 0x3f000000 ;  /* 0x3f000000ff047424 */ /* 0x000fe400078e00ff */
[----:B------:R-:W-:Y:S01]  /*02a0*/  @!P2 IMAD.MOV.U32 R5, RZ, RZ, 0x3f ;  /* 0x0000003fff05a424 */ /* 0x000fe200078e00ff */
[----:B------:R-:W2:Y:S02]  /*02b0*/  @!P2 LDS R8, [UR16+0x38] ;  /* 0x00003810ff08a984 */ /* 0x000ea40008000800 */
[----:B-1----:R-:W-:Y:S02]  /*02c0*/  LOP3.LUT R3, R3, 0xff000000, R4, 0xb8, !PT ;  /* 0xff00000003037812 */ /* 0x002fe400078eb804 */
[----:B--2---:R-:W-:-:S03]  /*02d0*/  @!P2 LOP3.LUT R4, R8, 0xff, R5, 0xb8, !PT ;  /* 0x000000ff0804a812 */ /* 0x004fc600078eb805 */
[----:B------:R1:W-:Y:S04]  /*02e0*/  STS [UR16+0x34], R3 ;  /* 0x00003403ff007988 */ /* 0x0003e80008000810 */
[----:B------:R1:W-:Y:S02]  /*02f0*/  @!P2 STS [UR16+0x38], R4 ;  /* 0x00003804ff00a988 */ /* 0x0003e40008000810 */
.L_x_3:
[----:B------:R-:W-:Y:S05]  /*0300*/  BSYNC B0 ;  /* 0x0000000000007941 */ /* 0x000fea0003800000 */
.L_x_2:
[----:B------:R-:W-:Y:S04]  /*0310*/  BSSY B0, `(.L_x_4) ;  /* 0x000000e000007945 */ /* 0x000fe80003800000 */
[----:B------:R-:W-:Y:S05]  /*0320*/  @P2 BRA `(.L_x_5) ;  /* 0x0000000000302947 */ /* 0x000fea0003800000 */
[----:B-1----:R-:W1:Y:S01]  /*0330*/  LDS R4, [UR16+0x34] ;  /* 0x00003410ff047984 */ /* 0x002e620008000800 */
[----:B------:R-:W3:Y:S03]  /*0340*/  LDC.64 R12, c[0x0][0x238] ;  /* 0x00008e00ff0c7b82 */ /* 0x000ee60000000a00 */
[----:B--2---:R-:W2:Y:S01]  /*0350*/  LDS R3, [UR16+0x1c] ;  /* 0x00001c10ff037984 */ /* 0x004ea20008000800 */
[C---:B---3--:R-:W-:Y:S01]  /*0360*/  SHF.L.U64.HI R8, R12.reuse, 0x1, R13 ;  /* 0x000000010c087819 */ /* 0x048fe2000001020d */
[----:B------:R-:W-:-:S03]  /*0370*/  IMAD.SHL.U32 R5, R12, 0x2, RZ ;  /* 0x000000020c057824 */ /* 0x000fc600078e00ff */
[--C-:B------:R-:W-:Y:S02]  /*0380*/  SHF.R.U32.HI R12, RZ, 0x4, R8.reuse ;  /* 0x00000004ff0c7819 */ /* 0x100fe40000011608 */
[----:B------:R-:W-:-:S05]  /*0390*/  SHF.R.U64 R5, R5, 0x4, R8 ;  /* 0x0000000405057819 */ /* 0x000fca0000001208 */
[----:B------:R3:W-:Y:S01]  /*03a0*/  STS [UR16+0xc], R5 ;  /* 0x00000c05ff007988 */ /* 0x0007e20008000810 */
[----:B-1----:R-:W-:Y:S02]  /*03b0*/  LOP3.LUT R4, R4, 0x7, RZ, 0xb8, !PT ;  /* 0x0000000704047812 */ /* 0x002fe400078eb8ff */
[----:B--2---:R-:W-:-:S03]  /*03c0*/  LOP3.LUT R3, R3, 0xf, R12, 0xb8, !PT ;  /* 0x0000000f03037812 */ /* 0x004fc600078eb80c */
[----:B------:R3:W-:Y:S04]  /*03d0*/  STS [UR16+0x34], R4 ;  /* 0x00003404ff007988 */ /* 0x0007e80008000810 */
[----:B------:R3:W-:Y:S02]  /*03e0*/  STS [UR16+0x1c], R3 ;  /* 0x00001c03ff007988 */ /* 0x0007e40008000810 */
.L_x_5:
[----:B------:R-:W-:Y:S05]  /*03f0*/  BSYNC B0 ;  /* 0x0000000000007941 */ /* 0x000fea0003800000 */
.L_x_4:
[----:B------:R-:W-:Y:S04]  /*0400*/  BSSY B1, `(.L_x_6) ;  /* 0x000001a000017945 */ /* 0x000fe80003800000 */
[----:B------:R-:W-:Y:S04]  /*0410*/  BSSY B0, `(.L_x_7) ;  /* 0x0000015000007945 */ /* 0x000fe80003800000 */
[----:B------:R-:W-:Y:S05]  /*0420*/  @P2 BRA `(.L_x_8) ;  /* 0x0000000000202947 */ /* 0x000fea0003800000 */
[----:B-123--:R-:W1:Y:S02]  /*0430*/  LDS R3, [UR16+0x34] ;  /* 0x00003410ff037984 */ /* 0x00ee640008000800 */
[----:B-1----:R-:W-:-:S05]  /*0440*/  LOP3.LUT R3, R3, 0x38, RZ, 0xb8, !PT ;  /* 0x0000003803037812 */ /* 0x002fca00078eb8ff */
[----:B------:R1:W-:Y:S01]  /*0450*/  STS [UR16+0x34], R3 ;  /* 0x00003403ff007988 */ /* 0x0003e20008000810 */
[----:B------:R-:W-:Y:S05]  /*0460*/  @P2 BRA `(.L_x_9) ;  /* 0x0000000000202947 */ /* 0x000fea0003800000 */
[----:B-1----:R-:W1:Y:S01]  /*0470*/  LDS R3, [UR16+0x8] ;  /* 0x00000810ff037984 */ /* 0x002e620008000800 */
[----:B------:R-:W-:-:S05]  /*0480*/  IMAD.MOV.U32 R4, RZ, RZ, 0x780 ;  /* 0x00000780ff047424 */ /* 0x000fca00078e00ff */
[----:B-1----:R-:W-:-:S05]  /*0490*/  LOP3.LUT R3, R3, 0x300, R4, 0xd8, !PT ;  /* 0x0000030003037812 */ /* 0x002fca00078ed804 */
[----:B------:R4:W-:Y:S02]  /*04a0*/  STS [UR16+0x8], R3 ;  /* 0x00000803ff007988 */ /* 0x0009e40008000810 */
.L_x_8:
[----:B------:R-:W-:Y:S05]  /*04b0*/  @P2 BRA `(.L_x_10) ;  /* 0x0000000000282947 */ /* 0x000fea0003800000 */
[----:B-1234-:R-:W1:Y:S02]  /*04c0*/  LDS R3, [UR16+0x8] ;  /* 0x00000810ff037984 */ /* 0x01ee640008000800 */
[----:B-1----:R-:W-:-:S05]  /*04d0*/  LOP3.LUT R3, R3, 0x1800, RZ, 0xb8, !PT ;  /* 0x0000180003037812 */ /* 0x002fca00078eb8ff */
[----:B------:R2:W-:Y:S02]  /*04e0*/  STS [UR16+0x8], R3 ;  /* 0x00000803ff007988 */ /* 0x0005e40008000810 */
.L_x_9:
[----:B------:R-:W-:Y:S05]  /*04f0*/  @P2 BREAK B0 ;  /* 0x0000000000002942 */ /* 0x000fea0003800000 */
[----:B------:R-:W-:Y:S05]  /*0500*/  @P2 BRA `(.L_x_11) ;  /* 0x0000000000242947 */ /* 0x000fea0003800000 */
[----:B------:R-:W3:Y:S01]  /*0510*/  LDS R4, [UR16+0x8] ;  /* 0x00000810ff047984 */ /* 0x000ee20008000800 */
[----:B-12---:R-:W-:-:S05]  /*0520*/  IMAD.MOV.U32 R3, RZ, RZ, 0x6000 ;  /* 0x00006000ff037424 */ /* 0x006fca00078e00ff */
[----:B---3--:R-:W-:-:S04]  /*0530*/  LOP3.LUT R3, R4, 0x6000, R3, 0xd8, !PT ;  /* 0x0000600004037812 */ /* 0x008fc800078ed803 */
[----:B------:R-:W-:-:S05]  /*0540*/  LOP3.LUT R3, R3, 0x400000, RZ, 0xb8, !PT ;  /* 0x0040000003037812 */ /* 0x000fca00078eb8ff */
[----:B------:R5:W-:Y:S02]  /*0550*/  STS [UR16+0x8], R3 ;  /* 0x00000803ff007988 */ /* 0x000be40008000810 */
.L_x_10:
[----:B------:R-:W-:Y:S05]  /*0560*/  BSYNC B0 ;  /* 0x0000000000007941 */ /* 0x000fea0003800000 */
.L_x_7:
[----:B-12345:R-:W1:Y:S02]  /*0570*/  @!P2 LDS R3, [UR16+0x8] ;  /* 0x00000810ff03a984 */ /* 0x03ee640008000800 */
[----:B-1----:R-:W-:-:S05]  /*0580*/  @!P2 LOP3.LUT R3, R3, 0x8000, RZ, 0xb8, !PT ;  /* 0x000080000303a812 */ /* 0x002fca00078eb8ff */
[----:B------:R3:W-:Y:S02]  /*0590*/  @!P2 STS [UR16+0x8], R3 ;  /* 0x00000803ff00a988 */ /* 0x0007e40008000810 */
.L_x_11:
[----:B------:R-:W-:Y:S05]  /*05a0*/  BSYNC B1 ;  /* 0x0000000000017941 */ /* 0x000fea0003800000 */
.L_x_6:
[----:B------:R-:W-:Y:S05]  /*05b0*/  WARPSYNC.ALL ;  /* 0x0000000000007948 */ /* 0x000fea0003800000 */
[----:B-123--:R-:W1:Y:S02]  /*05c0*/  LDC R3, c[0x0][0x22c] ;  /* 0x00008b00ff037b82 */ /* 0x00ee640000000800 */
[----:B-1----:R-:W-:Y:S01]  /*05d0*/  VIADD R3, R3, 0xffffffff ;  /* 0xffffffff03037836 */ /* 0x002fe20000000000 */
[----:B------:R-:W-:Y:S06]  /*05e0*/  @P0 BRA `(.L_x_12) ;  /* 0x0000000000280947 */ /* 0x000fec0003800000 */
[----:B------:R-:W1:Y:S01]  /*05f0*/  S2R R4, SR_LANEID ;  /* 0x0000000000047919 */ /* 0x000e620000000000 */
[----:B------:R-:W-:Y:S05]  /*0600*/  WARPSYNC.ALL ;  /* 0x0000000000007948 */ /* 0x000fea0003800000 */
[----:B-1----:R-:W-:-:S05]  /*0610*/  IMAD.SHL.U32 R8, R4, 0x4, RZ ;  /* 0x0000000404087824 */ /* 0x002fca00078e00ff */
[----:B------:R-:W1:Y:S01]  /*0620*/  LDS R9, [R8+UR16] ;  /* 0x0000001008097984 */ /* 0x000e620008000800 */
[----:B------:R-:W-:-:S05]  /*0630*/  IADD3 R4, P1, R8, UR24, RZ ;  /* 0x0000001808047c10 */ /* 0x000fca000ff3e0ff */
[----:B------:R-:W-:-:S05]  /*0640*/  IMAD.X R5, RZ, RZ, UR25, P1 ;  /* 0x00000019ff057e24 */ /* 0x000fca00088e06ff */
[----:B-1----:R1:W2:Y:S01]  /*0650*/  ATOMG.E.EXCH.STRONG.GPU PT, RZ, [R4], R9 ;  /* 0x0000000904ff73a8 */ /* 0x0022a200041ee100 */
[----:B------:R-:W-:-:S04]  /*0660*/  DEPBAR {5,4,3,2,1,0} ;  /* 0x0000003f0000791a */ /* 0x000fc80000000000 */
[----:B------:R1:W-:Y:S01]  /*0670*/  UTMACCTL.IV [UR24] ;  /* 0x00000000180079b9 */ /* 0x0003e20008000000 */
[----:B------:R-:W-:Y:S01]  /*0680*/  NOP ;  /* 0x0000000000007918 */ /* 0x000fe20000000000 */
.L_x_12:
[----:B------:R-:W-:Y:S05]  /*0690*/  @P0 BRA `(.L_x_13) ;  /* 0x00000000000c0947 */ /* 0x000fea0003800000 */
[----:B------:R0:W-:Y:S01]  /*06a0*/  UTMACMDFLUSH ;  /* 0x00000000000079b7 */ /* 0x0001e20000000000 */
[----:B------:R-:W-:Y:S05]  /*06b0*/  @P0 BRA `(.L_x_13) ;  /* 0x0000000000040947 */ /* 0x000fea0003800000 */
[----:B------:R-:W-:-:S04]  /*06c0*/  DEPBAR.LE SB0, 0x0 ;  /* 0x000080000000791a */ /* 0x000fc80000000000 */
.L_x_13:
[----:B------:R-:W-:Y:S05]  /*06d0*/  WARPSYNC.ALL ;  /* 0x0000000000007948 */ /* 0x000fea0003800000 */
[----:B--2---:R-:W-:Y:S06]  /*06e0*/  BAR.SYNC.DEFER_BLOCKING 0x0 ;  /* 0x0000000000007b1d */ /* 0x004fec0000010000 */
[----:B------:R-:W-:Y:S02]  /*06f0*/  BSSY B1, `(.L_x_14) ;  /* 0x000000b000017945 */ /* 0x000fe40003800000 */
[----:B------:R-:W-:Y:S06]  /*0700*/  BAR.SYNC.DEFER_BLOCKING 0x0 ;  /* 0x0000000000007b1d */ /* 0x000fec0000010000 */
[----:B------:R2:W-:Y:S01]  /*0710*/  @!P0 STS [R10], RZ ;  /* 0x000000ff0a008388 */ /* 0x0005e20000000800 */
[----:B------:R-:W-:Y:S01]  /*0720*/  NOP ;  /* 0x0000000000007918 */ /* 0x000fe20000000000 */
[----:B------:R-:W-:Y:S05]  /*0730*/  @P2 BRA `(.L_x_15) ;  /* 0x0000000000182947 */ /* 0x000fea0003800000 */
[----:B-1----:R-:W1:Y:S01]  /*0740*/  LDS R4, [UR16+0x8] ;  /* 0x00000810ff047984 */ /* 0x002e620008000800 */
[----:B------:R-:W3:Y:S01]  /*0750*/  LDC.64 R8, c[0x0][0x218] ;  /* 0x00008600ff087b82 */ /* 0x000ee20000000a00 */
[----:B------:R-:W-:Y:S02]  /*0760*/  IMAD.MOV.U32 R5, RZ, RZ, 0x70 ;  /* 0x00000070ff057424 */ /* 0x000fe400078e00ff */
[----:B---3--:R3:W-:Y:S03]  /*0770*/  STS.64 [UR16], R8 ;  /* 0x00000008ff007988 */ /* 0x0087e60008000a10 */
[----:B-1----:R-:W-:-:S05]  /*0780*/  LOP3.LUT R4, R4, 0x10, R5, 0xd8, !PT ;  /* 0x0000001004047812 */ /* 0x002fca00078ed805 */
[----:B------:R3:W-:Y:S02]  /*0790*/  STS [UR16+0x8], R4 ;  /* 0x00000804ff007988 */ /* 0x0007e40008000810 */
.L_x_15:
[----:B-1----:R-:W-:Y:S05]  /*07a0*/  BSYNC B1 ;  /* 0x0000000000017941 */ /* 0x002fea0003800000 */
.L_x_14:
[----:B------:R-:W-:Y:S04]  /*07b0*/  BSSY B1, `(.L_x_16) ;  /* 0x000000a000017945 */ /* 0x000fe80003800000 */
[----:B------:R-:W-:Y:S05]  /*07c0*/  @P2 BRA `(.L_x_17) ;  /* 0x0000000000202947 */ /* 0x000fea0003800000 */
[----:B---3--:R-:W1:Y:S01]  /*07d0*/  LDS R4, [UR16+0x34] ;  /* 0x00003410ff047984 */ /* 0x008e620008000800 */
[----:B------:R-:W-:Y:S02]  /*07e0*/  IMAD.MOV.U32 R9, RZ, RZ, 0x3f000000 ;  /* 0x3f000000ff097424 */ /* 0x000fe400078e00ff */
[----:B------:R-:W-:Y:S01]  /*07f0*/  @!P2 IMAD.MOV.U32 R5, RZ, RZ, 0x7f ;  /* 0x0000007fff05a424 */ /* 0x000fe200078e00ff */
[----:B------:R-:W3:Y:S02]  /*0800*/  @!P2 LDS R8, [UR16+0x38] ;  /* 0x00003810ff08a984 */ /* 0x000ee40008000800 */
[----:B-1----:R-:W-:Y:S02]  /*0810*/  LOP3.LUT R4, R4, 0xff000000, R9, 0xb8, !PT ;  /* 0xff00000004047812 */ /* 0x002fe400078eb809 */
[----:B---3--:R-:W-:-:S03]  /*0820*/  @!P2 LOP3.LUT R5, R8, 0xff, R5, 0xb8, !PT ;  /* 0x000000ff0805a812 */ /* 0x008fc600078eb805 */
[----:B------:R1:W-:Y:S04]  /*0830*/  STS [UR16+0x34], R4 ;  /* 0x00003404ff007988 */ /* 0x0003e80008000810 */
[----:B------:R1:W-:Y:S02]  /*0840*/  @!P2 STS [UR16+0x38], R5 ;  /* 0x00003805ff00a988 */ /* 0x0003e40008000810 */
.L_x_17:
[----:B------:R-:W-:Y:S05]  /*0850*/  BSYNC B1 ;  /* 0x0000000000017941 */ /* 0x000fea0003800000 */
.L_x_16:
[----:B------:R-:W-:Y:S04]  /*0860*/  BSSY B1, `(.L_x_18) ;  /* 0x0000004000017945 */ /* 0x000fe80003800000 */
[----:B------:R-:W-:Y:S05]  /*0870*/  @P2 BRA `(.L_x_19) ;  /* 0x0000000000082947 */ /* 0x000fea0003800000 */
[----:B------:R4:W-:Y:S04]  /*0880*/  STS [UR16+0x24], R11 ;  /* 0x0000240bff007988 */ /* 0x0009e80008000810 */
[----:B------:R4:W-:Y:S02]  /*0890*/  STS [UR16+0x20], R3 ;  /* 0x00002003ff007988 */ /* 0x0009e40008000810 */
.L_x_19:
[----:B------:R-:W-:Y:S05]  /*08a0*/  BSYNC B1 ;  /* 0x0000000000017941 */ /* 0x000fea0003800000 */
.L_x_18:
[----:B------:R-:W-:Y:S04]  /*08b0*/  BSSY B1, `(.L_x_20) ;  /* 0x000000e000017945 */ /* 0x000fe80003800000 */
[----:B------:R-:W-:Y:S05]  /*08c0*/  @P2 BRA `(.L_x_21) ;  /* 0x0000000000302947 */ /* 0x000fea0003800000 */
[----:B-1----:R-:W1:Y:S01]  /*08d0*/  LDS R5, [UR16+0x34] ;  /* 0x00003410ff057984 */ /* 0x002e620008000800 */
[----:B---3--:R-:W3:Y:S03]  /*08e0*/  LDC.64 R8, c[0x0][0x240] ;  /* 0x00009000ff087b82 */ /* 0x008ee60000000a00 */
[----:B------:R-:W5:Y:S01]  /*08f0*/  LDS R4, [UR16+0x1c] ;  /* 0x00001c10ff047984 */ /* 0x000f620008000800 */
[C---:B---3--:R-:W-:Y:S01]  /*0900*/  SHF.L.U64.HI R9, R8.reuse, 0x1, R9 ;  /* 0x0000000108097819 */ /* 0x048fe20000010209 */
[----:B------:R-:W-:-:S03]  /*0910*/  IMAD.SHL.U32 R8, R8, 0x2, RZ ;  /* 0x0000000208087824 */ /* 0x000fc600078e00ff */
[--C-:B----4-:R-:W-:Y:S02]  /*0920*/  SHF.R.U32.HI R11, RZ, 0x4, R9.reuse ;  /* 0x00000004ff0b7819 */ /* 0x110fe40000011609 */
[----:B------:R-:W-:-:S05]  /*0930*/  SHF.R.U64 R8, R8, 0x4, R9 ;  /* 0x0000000408087819 */ /* 0x000fca0000001209 */
[----:B------:R3:W-:Y:S01]  /*0940*/  STS [UR16+0xc], R8 ;  /* 0x00000c08ff007988 */ /* 0x0007e20008000810 */
[----:B-1----:R-:W-:Y:S02]  /*0950*/  LOP3.LUT R5, R5, 0x7, RZ, 0xb8, !PT ;  /* 0x0000000705057812 */ /* 0x002fe400078eb8ff */
[----:B-----5:R-:W-:-:S03]  /*0960*/  LOP3.LUT R4, R4, 0xf, R11, 0xb8, !PT ;  /* 0x0000000f04047812 */ /* 0x020fc600078eb80b */
[----:B------:R3:W-:Y:S04]  /*0970*/  STS [UR16+0x34], R5 ;  /* 0x00003405ff007988 */ /* 0x0007e80008000810 */
[----:B------:R3:W-:Y:S02]  /*0980*/  STS [UR16+0x1c], R4 ;  /* 0x00001c04ff007988 */ /* 0x0007e40008000810 */
.L_x_21:
[----:B------:R-:W-:Y:S05]  /*0990*/  BSYNC B1 ;  /* 0x0000000000017941 */ /* 0x000fea0003800000 */
.L_x_20:
[----:B------:R-:W-:Y:S04]  /*09a0*/  BSSY B2, `(.L_x_22) ;  /* 0x000001a000027945 */ /* 0x000fe80003800000 */
[----:B------:R-:W-:Y:S04]  /*09b0*/  BSSY B1, `(.L_x_23) ;  /* 0x0000015000017945 */ /* 0x000fe80003800000 */
[----:B------:R-:W-:Y:S05]  /*09c0*/  @P2 BRA `(.L_x_24) ;  /* 0x0000000000202947 */ /* 0x000fea0003800000 */
[----:B-1-3--:R-:W1:Y:S02]  /*09d0*/  LDS R4, [UR16+0x34] ;  /* 0x00003410ff047984 */ /* 0x00ae640008000800 */
[----:B-1----:R-:W-:-:S05]  /*09e0*/  LOP3.LUT R4, R4, 0x38, RZ, 0xb8, !PT ;  /* 0x0000003804047812 */ /* 0x002fca00078eb8ff */
[----:B------:R1:W-:Y:S01]  /*09f0*/  STS [UR16+0x34], R4 ;  /* 0x00003404ff007988 */ /* 0x0003e20008000810 */
[----:B------:R-:W-:Y:S05]  /*0a00*/  @P2 BRA `(.L_x_25) ;  /* 0x0000000000202947 */ /* 0x000fea0003800000 */
[----:B-1----:R-:W1:Y:S01]  /*0a10*/  LDS R4, [UR16+0x8] ;  /* 0x00000810ff047984 */ /* 0x002e620008000800 */
[----:B------:R-:W-:-:S05]  /*0a20*/  IMAD.MOV.U32 R5, RZ, RZ, 0x780 ;  /* 0x00000780ff057424 */ /* 0x000fca00078e00ff */
[----:B-1----:R-:W-:-:S05]  /*0a30*/  LOP3.LUT R4, R4, 0x300, R5, 0xd8, !PT ;  /* 0x0000030004047812 */ /* 0x002fca00078ed805 */
[----:B------:R5:W-:Y:S02]  /*0a40*/  STS [UR16+0x8], R4 ;  /* 0x00000804ff007988 */ /* 0x000be40008000810 */
.L_x_24:
[----:B------:R-:W-:Y:S05]  /*0a50*/  @P2 BRA `(.L_x_26) ;  /* 0x0000000000282947 */ /* 0x000fea0003800000 */
[----:B-1-3-5:R-:W1:Y:S02]  /*0a60*/  LDS R4, [UR16+0x8] ;  /* 0x00000810ff047984 */ /* 0x02ae640008000800 */
[----:B-1----:R-:W-:-:S05]  /*0a70*/  LOP3.LUT R4, R4, 0x1800, RZ, 0xb8, !PT ;  /* 0x0000180004047812 */ /* 0x002fca00078eb8ff */
[----:B------:R3:W-:Y:S02]  /*0a80*/  STS [UR16+0x8], R4 ;  /* 0x00000804ff007988 */ /* 0x0007e40008000810 */
.L_x_25:
[----:B------:R-:W-:Y:S05]  /*0a90*/  @P2 BREAK B1 ;  /* 0x0000000000012942 */ /* 0x000fea0003800000 */
[----:B------:R-:W-:Y:S05]  /*0aa0*/  @P2 BRA `(.L_x_27) ;  /* 0x0000000000242947 */ /* 0x000fea0003800000 */
[----:B-1-3--:R-:W1:Y:S01]  /*0ab0*/  LDS R4, [UR16+0x8] ;  /* 0x00000810ff047984 */ /* 0x00ae620008000800 */
[----:B------:R-:W-:-:S05]  /*0ac0*/  IMAD.MOV.U32 R5, RZ, RZ, 0x6000 ;  /* 0x00006000ff057424 */ /* 0x000fca00078e00ff */
[----:B-1----:R-:W-:-:S04]  /*0ad0*/  LOP3.LUT R4, R4, 0x6000, R5, 0xd8, !PT ;  /* 0x0000600004047812 */ /* 0x002fc800078ed805 */
[----:B------:R-:W-:-:S05]  /*0ae0*/  LOP3.LUT R4, R4, 0x400000, RZ, 0xb8, !PT ;  /* 0x0040000004047812 */ /* 0x000fca00078eb8ff */
[----:B------:R1:W-:Y:S02]  /*0af0*/  STS [UR16+0x8], R4 ;  /* 0x00000804ff007988 */ /* 0x0003e40008000810 */
.L_x_26:
[----:B------:R-:W-:Y:S05]  /*0b00*/  BSYNC B1 ;  /* 0x0000000000017941 */ /* 0x000fea0003800000 */
.L_x_23:
[----:B-1-3-5:R-:W1:Y:S02]  /*0b10*/  @!P2 LDS R4, [UR16+0x8] ;  /* 0x00000810ff04a984 */ /* 0x02ae640008000800 */
[----:B-1----:R-:W-:-:S05]  /*0b20*/  @!P2 LOP3.LUT R4, R4, 0x8000, RZ, 0xb8, !PT ;  /* 0x000080000404a812 */ /* 0x002fca00078eb8ff */
[----:B------:R5:W-:Y:S02]  /*0b30*/  @!P2 STS [UR16+0x8], R4 ;  /* 0x00000804ff00a988 */ /* 0x000be40008000810 */
.L_x_27:
[----:B------:R-:W-:Y:S05]  /*0b40*/  BSYNC B2 ;  /* 0x0000000000027941 */ /* 0x000fea0003800000 */
.L_x_22:
[----:B------:R-:W-:Y:S05]  /*0b50*/  WARPSYNC.ALL ;  /* 0x0000000000007948 */ /* 0x000fea0003800000 */
[----:B------:R-:W-:-:S04]  /*0b60*/  UIADD3 UR27, UR5, 0x80, URZ ;  /* 0x00000080051b7890 */ /* 0x000fc8000fffe03f */
[----:B------:R-:W-:-:S04]  /*0b70*/  UIADD3 UR26, UP0, UR27, UR28, URZ ;  /* 0x0000001c1b1a7290 */ /* 0x000fc8000ff1e03f */
[----:B------:R-:W-:Y:S01]  /*0b80*/  ULEA.HI.X.SX32 UR27, UR27, UR29, 0x1, UP0 ;  /* 0x0000001d1b1b7291 */ /* 0x000fe200080f0e3f */
[----:B------:R-:W-:Y:S11]  /*0b90*/  @P0 BRA `(.L_x_28) ;  /* 0x0000000000280947 */ /* 0x000ff60003800000 */
[----:B-1-3-5:R-:W1:Y:S01]  /*0ba0*/  S2R R4, SR_LANEID ;  /* 0x0000000000047919 */ /* 0x02ae620000000000 */
[----:B------:R-:W-:Y:S05]  /*0bb0*/  WARPSYNC.ALL ;  /* 0x0000000000007948 */ /* 0x000fea0003800000 */
[----:B-1----:R-:W-:-:S05]  /*0bc0*/  IMAD.SHL.U32 R8, R4, 0x4, RZ ;  /* 0x0000000404087824 */ /* 0x002fca00078e00ff */
[----:B------:R-:W1:Y:S01]  /*0bd0*/  LDS R9, [R8+UR16] ;  /* 0x0000001008097984 */ /* 0x000e620008000800 */
[----:B------:R-:W-:-:S05]  /*0be0*/  IADD3 R4, P1, R8, UR26, RZ ;  /* 0x0000001a08047c10 */ /* 0x000fca000ff3e0ff */
[----:B------:R-:W-:-:S05]  /*0bf0*/  IMAD.X R5, RZ, RZ, UR27, P1 ;  /* 0x0000001bff057e24 */ /* 0x000fca00088e06ff */
[----:B-1----:R1:W3:Y:S01]  /*0c00*/  ATOMG.E.EXCH.STRONG.GPU PT, RZ, [R4], R9 ;  /* 0x0000000904ff73a8 */ /* 0x0022e200041ee100 */
[----:B------:R-:W-:-:S04]  /*0c10*/  DEPBAR {5,4,3,2,1,0} ;  /* 0x0000003f0000791a */ /* 0x000fc80000000000 */
[----:B------:R1:W-:Y:S01]  /*0c20*/  UTMACCTL.IV [UR26] ;  /* 0x000000001a0079b9 */ /* 0x0003e20008000000 */
[----:B------:R-:W-:Y:S01]  /*0c30*/  NOP ;  /* 0x0000000000007918 */ /* 0x000fe20000000000 */
.L_x_28:
[----:B------:R-:W-:Y:S05]  /*0c40*/  @P0 BRA `(.L_x_29) ;  /* 0x00000000000c0947 */ /* 0x000fea0003800000 */
[----:B------:R0:W-:Y:S01]  /*0c50*/  UTMACMDFLUSH ;  /* 0x00000000000079b7 */ /* 0x0001e20000000000 */
[----:B------:R-:W-:Y:S05]  /*0c60*/  @P0 BRA `(.L_x_29) ;  /* 0x0000000000040947 */ /* 0x000fea0003800000 */
[----:B------:R-:W-:-:S04]  /*0c70*/  DEPBAR.LE SB0, 0x0 ;  /* 0x000080000000791a */ /* 0x000fc80000000000 */
.L_x_29:
[----:B------:R-:W-:Y:S05]  /*0c80*/  WARPSYNC.ALL ;  /* 0x0000000000007948 */ /* 0x000fea0003800000 */
[----:B---3--:R-:W-:Y:S06]  /*0c90*/  BAR.SYNC.DEFER_BLOCKING 0x0 ;  /* 0x0000000000007b1d */ /* 0x008fec0000010000 */
[----:B------:R-:W-:Y:S02]  /*0ca0*/  BSSY B2, `(.L_x_30) ;  /* 0x000000b000027945 */ /* 0x000fe40003800000 */
[----:B------:R-:W-:Y:S06]  /*0cb0*/  BAR.SYNC.DEFER_BLOCKING 0x0 ;  /* 0x0000000000007b1d */ /* 0x000fec0000010000 */
[----:B------:R3:W-:Y:S01]  /*0cc0*/  @!P0 STS [R10], RZ ;  /* 0x000000ff0a008388 */ /* 0x0007e20000000800 */
[----:B------:R-:W-:Y:S01]  /*0cd0*/  NOP ;  /* 0x0000000000007918 */ /* 0x000fe20000000000 */
[----:B------:R-:W-:Y:S05]  /*0ce0*/  @P2 BRA `(.L_x_31) ;  /* 0x0000000000182947 */ /* 0x000fea0003800000 */
[----:B-1---5:R-:W1:Y:S01]  /*0cf0*/  LDS R4, [UR16+0x8] ;  /* 0x00000810ff047984 */ /* 0x022e620008000800 */
[----:B------:R-:W5:Y:S01]  /*0d00*/  LDC.64 R8, c[0x0][0x220] ;  /* 0x00008800ff087b82 */ /* 0x000f620000000a00 */
[----:B------:R-:W-:Y:S02]  /*0d10*/  IMAD.MOV.U32 R5, RZ, RZ, 0x70 ;  /* 0x00000070ff057424 */ /* 0x000fe400078e00ff */
[----:B-----5:R5:W-:Y:S03]  /*0d20*/  STS.64 [UR16], R8 ;  /* 0x00000008ff007988 */ /* 0x020be60008000a10 */
[----:B-1----:R-:W-:-:S05]  /*0d30*/  LOP3.LUT R4, R4, 0x10, R5, 0xd8, !PT ;  /* 0x0000001004047812 */ /* 0x002fca00078ed805 */
[----:B------:R5:W-:Y:S02]  /*0d40*/  STS [UR16+0x8], R4 ;  /* 0x00000804ff007988 */ /* 0x000be40008000810 */
.L_x_31:
[----:B-1----:R-:W-:Y:S05]  /*0d50*/  BSYNC B2 ;  /* 0x0000000000027941 */ /* 0x002fea0003800000 */
.L_x_30:
[----:B------:R-:W-:Y:S04]  /*0d60*/  BSSY B3, `(.L_x_32) ;  /* 0x0000011000037945 */ /* 0x000fe80003800000 */
[----:B------:R-:W-:Y:S04]  /*0d70*/  BSSY B2, `(.L_x_33) ;  /* 0x000000e000027945 */ /* 0x000fe80003800000 */
[----:B------:R-:W-:Y:S05]  /*0d80*/  @P2 BRA `(.L_x_34) ;  /* 0x0000000000242947 */ /* 0x000fea0003800000 */
[----:B-----5:R-:W1:Y:S01]  /*0d90*/  LDS R4, [UR16+0x34] ;  /* 0x00003410ff047984 */ /* 0x020e620008000800 */
[----:B------:R-:W-:-:S05]  /*0da0*/  IMAD.MOV.U32 R5, RZ, RZ, 0x3f000000 ;  /* 0x3f000000ff057424 */ /* 0x000fca00078e00ff */
[----:B-1----:R-:W-:-:S05]  /*0db0*/  LOP3.LUT R4, R4, 0xff000000, R5, 0xb8, !PT ;  /* 0xff00000004047812 */ /* 0x002fca00078eb805 */
[----:B------:R1:W-:Y:S01]  /*0dc0*/  STS [UR16+0x34], R4 ;  /* 0x00003404ff007988 */ /* 0x0003e20008000810 */
[----:B------:R-:W-:Y:S05]  /*0dd0*/  @P2 BRA `(.L_x_35) ;  /* 0x00000000001c2947 */ /* 0x000fea0003800000 */
[----:B-1----:R-:W1:Y:S01]  /*0de0*/  LDS R4, [UR16+0x38] ;  /* 0x00003810ff047984 */ /* 0x002e620008000800 */
[----:B------:R-:W-:-:S05]  /*0df0*/  IMAD.MOV.U32 R5, RZ, RZ, 0x3f ;  /* 0x0000003fff057424 */ /* 0x000fca00078e00ff */
[----:B-1----:R-:W-:-:S05]  /*0e00*/  LOP3.LUT R4, R4, 0xff, R5, 0xb8, !PT ;  /* 0x000000ff04047812 */ /* 0x002fca00078eb805 */
[----:B------:R1:W-:Y:S02]  /*0e10*/  STS [UR16+0x38], R4 ;  /* 0x00003804ff007988 */ /* 0x0003e40008000810 */
.L_x_34:
[----:B------:R-:W-:Y:S05]  /*0e20*/  @P2 BREAK B2 ;  /* 0x0000000000022942 */ /* 0x000fea0003800000 */
[----:B------:R-:W-:Y:S05]  /*0e30*/  @P2 BRA `(.L_x_36) ;  /* 0x00000000000c2947 */ /* 0x000fea0003800000 */
[----:B------:R1:W-:Y:S02]  /*0e40*/  STS [UR16+0x20], R3 ;  /* 0x00002003ff007988 */ /* 0x0003e40008000810 */
.L_x_35:
[----:B------:R-:W-:Y:S05]  /*0e50*/  BSYNC B2 ;  /* 0x0000000000027941 */ /* 0x000fea0003800000 */
.L_x_33:
[----:B------:R1:W-:Y:S02]  /*0e60*/  @!P2 STS [UR16+0x24], R2 ;  /* 0x00002402ff00a988 */ /* 0x0003e40008000810 */
.L_x_36:
[----:B------:R-:W-:Y:S05]  /*0e70*/  BSYNC B3 ;  /* 0x0000000000037941 */ /* 0x000fea0003800000 */
.L_x_32:
[----:B------:R-:W-:Y:S05]  /*0e80*/  WARPSYNC.ALL ;  /* 0x0000000000007948 */ /* 0x000fea0003800000 */
[----:B------:R-:W-:Y:S04]  /*0e90*/  BSSY B3, `(.L_x_37) ;  /* 0x000000e000037945 */ /* 0x000fe80003800000 */
[----:B------:R-:W-:Y:S05]  /*0ea0*/  @P2 BRA `(.L_x_38) ;  /* 0x0000000000302947 */ /* 0x000fea0003800000 */
[----:B-1--4-:R-:W1:Y:S01]  /*0eb0*/  LDS R3, [UR16+0x34] ;  /* 0x00003410ff037984 */ /* 0x012e620008000800 */
[----:B-----5:R-:W4:Y:S03]  /*0ec0*/  LDC.64 R4, c[0x0][0x248] ;  /* 0x00009200ff047b82 */ /* 0x020f260000000a00 */
[----:B------:R-:W5:Y:S01]  /*0ed0*/  LDS R2, [UR16+0x1c] ;  /* 0x00001c10ff027984 */ /* 0x000f620008000800 */
[C---:B----4-:R-:W-:Y:S01]  /*0ee0*/  SHF.L.U64.HI R5, R4.reuse, 0x1, R5 ;  /* 0x0000000104057819 */ /* 0x050fe20000010205 */
[----:B------:R-:W-:-:S03]  /*0ef0*/  IMAD.SHL.U32 R4, R4, 0x2, RZ ;  /* 0x0000000204047824 */ /* 0x000fc600078e00ff */
[--C-:B------:R-:W-:Y:S02]  /*0f00*/  SHF.R.U32.HI R9, RZ, 0x4, R5.reuse ;  /* 0x00000004ff097819 */ /* 0x100fe40000011605 */
[----:B------:R-:W-:-:S05]  /*0f10*/  SHF.R.U64 R4, R4, 0x4, R5 ;  /* 0x0000000404047819 */ /* 0x000fca0000001205 */
[----:B------:R4:W-:Y:S01]  /*0f20*/  STS [UR16+0xc], R4 ;  /* 0x00000c04ff007988 */ /* 0x0009e20008000810 */
[----:B-1----:R-:W-:Y:S02]  /*0f30*/  LOP3.LUT R3, R3, 0x7, RZ, 0xb8, !PT ;  /* 0x0000000703037812 */ /* 0x002fe400078eb8ff */
[----:B-----5:R-:W-:-:S03]  /*0f40*/  LOP3.LUT R2, R2, 0xf, R9, 0xb8, !PT ;  /* 0x0000000f02027812 */ /* 0x020fc600078eb809 */
[----:B------:R4:W-:Y:S04]  /*0f50*/  STS [UR16+0x34], R3 ;  /* 0x00003403ff007988 */ /* 0x0009e80008000810 */
[----:B------:R4:W-:Y:S02]  /*0f60*/  STS [UR16+0x1c], R2 ;  /* 0x00001c02ff007988 */ /* 0x0009e40008000810 */
.L_x_38:
[----:B------:R-:W-:Y:S05]  /*0f70*/  BSYNC B3 ;  /* 0x0000000000037941 */ /* 0x000fea0003800000 */
.L_x_37:
[----:B------:R-:W-:Y:S04]  /*0f80*/  BSSY B3, `(.L_x_39) ;  /* 0x000001a000037945 */ /* 0x000fe80003800000 */
[----:B------:R-:W-:Y:S04]  /*0f90*/  BSSY B4, `(.L_x_40) ;  /* 0x0000015000047945 */ /* 0x000fe80003800000 */
[----:B------:R-:W-:Y:S05]  /*0fa0*/  @P2 BRA `(.L_x_41) ;  /* 0x0000000000202947 */ /* 0x000fea0003800000 */
[----:B-1--4-:R-:W1:Y:S02]  /*0fb0*/  LDS R2, [UR16+0x34] ;  /* 0x00003410ff027984 */ /* 0x012e640008000800 */
[----:B-1----:R-:W-:-:S05]  /*0fc0*/  LOP3.LUT R2, R2, 0x38, RZ, 0xb8, !PT ;  /* 0x0000003802027812 */ /* 0x002fca00078eb8ff */
[----:B------:R1:W-:Y:S01]  /*0fd0*/  STS [UR16+0x34], R2 ;  /* 0x00003402ff007988 */ /* 0x0003e20008000810 */
[----:B------:R-:W-:Y:S05]  /*0fe0*/  @P2 BRA `(.L_x_42) ;  /* 0x0000000000202947 */ /* 0x000fea0003800000 */
[----:B-1----:R-:W1:Y:S01]  /*0ff0*/  LDS R2, [UR16+0x8] ;  /* 0x00000810ff027984 */ /* 0x002e620008000800 */
[----:B------:R-:W-:-:S05]  /*1000*/  IMAD.MOV.U32 R3, RZ, RZ, 0x780 ;  /* 0x00000780ff037424 */ /* 0x000fca00078e00ff */
[----:B-1----:R-:W-:-:S05]  /*1010*/  LOP3.LUT R2, R2, 0x300, R3, 0xd8, !PT ;  /* 0x0000030002027812 */ /* 0x002fca00078ed803 */
[----:B------:R1:W-:Y:S02]  /*1020*/  STS [UR16+0x8], R2 ;  /* 0x00000802ff007988 */ /* 0x0003e40008000810 */
.L_x_41:
[----:B------:R-:W-:Y:S05]  /*1030*/  @P2 BRA `(.L_x_43) ;  /* 0x0000000000282947 */ /* 0x000fea0003800000 */
[----:B-1--4-:R-:W1:Y:S02]  /*1040*/  LDS R2, [UR16+0x8] ;  /* 0x00000810ff027984 */ /* 0x012e640008000800 */
[----:B-1----:R-:W-:-:S05]  /*1050*/  LOP3.LUT R2, R2, 0x1800, RZ, 0xb8, !PT ;  /* 0x0000180002027812 */ /* 0x002fca00078eb8ff */
[----:B------:R4:W-:Y:S02]  /*1060*/  STS [UR16+0x8], R2 ;  /* 0x00000802ff007988 */ /* 0x0009e40008000810 */
.L_x_42:
[----:B------:R-:W-:Y:S05]  /*1070*/  @P2 BREAK B4 ;  /* 0x0000000000042942 */ /* 0x000fea0003800000 */
[----:B------:R-:W-:Y:S05]  /*1080*/  @P2 BRA `(.L_x_44) ;  /* 0x0000000000242947 */ /* 0x000fea0003800000 */
[----:B-1--4-:R-:W1:Y:S01]  /*1090*/  LDS R2, [UR16+0x8] ;  /* 0x00000810ff027984 */ /* 0x012e620008000800 */
[----:B------:R-:W-:-:S05]  /*10a0*/  IMAD.MOV.U32 R3, RZ, RZ, 0x6000 ;  /* 0x00006000ff037424 */ /* 0x000fca00078e00ff */
[----:B-1----:R-:W-:-:S04]  /*10b0*/  LOP3.LUT R2, R2, 0x6000, R3, 0xd8, !PT ;  /* 0x0000600002027812 */ /* 0x002fc800078ed803 */
[----:B------:R-:W-:-:S05]  /*10c0*/  LOP3.LUT R2, R2, 0x400000, RZ, 0xb8, !PT ;  /* 0x0040000002027812 */ /* 0x000fca00078eb8ff */
[----:B------:R1:W-:Y:S02]  /*10d0*/  STS [UR16+0x8], R2 ;  /* 0x00000802ff007988 */ /* 0x0003e40008000810 */
.L_x_43:
[----:B------:R-:W-:Y:S05]  /*10e0*/  BSYNC B4 ;  /* 0x0000000000047941 */ /* 0x000fea0003800000 */
.L_x_40:
[----:B-1--4-:R-:W1:Y:S02]  /*10f0*/  @!P2 LDS R2, [UR16+0x8] ;  /* 0x00000810ff02a984 */ /* 0x012e640008000800 */
[----:B-1----:R-:W-:-:S05]  /*1100*/  @!P2 LOP3.LUT R2, R2, 0x8000, RZ, 0xb8, !PT ;  /* 0x000080000202a812 */ /* 0x002fca00078eb8ff */
[----:B------:R1:W-:Y:S02]  /*1110*/  @!P2 STS [UR16+0x8], R2 ;  /* 0x00000802ff00a988 */ /* 0x0003e40008000810 */
.L_x_44:
[----:B------:R-:W-:Y:S05]  /*1120*/  BSYNC B3 ;  /* 0x0000000000037941 */ /* 0x000fea0003800000 */
.L_x_39:
[----:B------:R-:W-:Y:S05]  /*1130*/  WARPSYNC.ALL ;  /* 0x0000000000007948 */ /* 0x000fea0003800000 */
[----:B------:R-:W-:-:S04]  /*1140*/  UIADD3 UR5, UR5, 0x100, URZ ;  /* 0x0000010005057890 */ /* 0x000fc8000fffe03f */
[----:B------:R-:W-:-:S04]  /*1150*/  UIADD3 UR28, UP0, UR5, UR28, URZ ;  /* 0x0000001c051c7290 */ /* 0x000fc8000ff1e03f */
[----:B------:R-:W-:Y:S01]  /*1160*/  ULEA.HI.X.SX32 UR29, UR5, UR29, 0x1, UP0 ;  /* 0x0000001d051d7291 */ /* 0x000fe200080f0e3f */
[----:B------:R-:W-:Y:S11]  /*1170*/  @P0 BRA `(.L_x_45) ;  /* 0x0000000000280947 */ /* 0x000ff60003800000 */
[----:B-1--4-:R-:W5:Y:S01]  /*1180*/  S2R R2, SR_LANEID ;  /* 0x0000000000027919 */ /* 0x012f620000000000 */
[----:B------:R-:W-:Y:S05]  /*1190*/  WARPSYNC.ALL ;  /* 0x0000000000007948 */ /* 0x000fea0003800000 */
[----:B-----5:R-:W-:-:S05]  /*11a0*/  IMAD.SHL.U32 R4, R2, 0x4, RZ ;  /* 0x0000000402047824 */ /* 0x020fca00078e00ff */
[----:B------:R-:W1:Y:S01]  /*11b0*/  LDS R5, [R4+UR16] ;  /* 0x0000001004057984 */ /* 0x000e620008000800 */
[----:B------:R-:W-:-:S05]  /*11c0*/  IADD3 R2, P1, R4, UR28, RZ ;  /* 0x0000001c04027c10 */ /* 0x000fca000ff3e0ff */
[----:B------:R-:W-:-:S05]  /*11d0*/  IMAD.X R3, RZ, RZ, UR29, P1 ;  /* 0x0000001dff037e24 */ /* 0x000fca00088e06ff */
[----:B-1----:R1:W4:Y:S01]  /*11e0*/  ATOMG.E.EXCH.STRONG.GPU PT, RZ, [R2], R5 ;  /* 0x0000000502ff73a8 */ /* 0x00232200041ee100 */
[----:B------:R-:W-:-:S04]  /*11f0*/  DEPBAR {5,4,3,2,1,0} ;  /* 0x0000003f0000791a */ /* 0x000fc80000000000 */
[----:B------:R1:W-:Y:S01]  /*1200*/  UTMACCTL.IV [UR28] ;  /* 0x000000001c0079b9 */ /* 0x0003e20008000000 */
[----:B------:R-:W-:Y:S01]  /*1210*/  NOP ;  /* 0x0000000000007918 */ /* 0x000fe20000000000 */
.L_x_45:
[----:B------:R-:W-:Y:S05]  /*1220*/  @P0 BRA `(.L_x_46) ;  /* 0x00000000000c0947 */ /* 0x000fea0003800000 */
[----:B------:R0:W-:Y:S01]  /*1230*/  UTMACMDFLUSH ;  /* 0x00000000000079b7 */ /* 0x0001e20000000000 */
[----:B------:R-:W-:Y:S05]  /*1240*/  @P0 BRA `(.L_x_46) ;  /* 0x0000000000040947 */ /* 0x000fea0003800000 */
[----:B------:R-:W-:-:S04]  /*1250*/  DEPBAR.LE SB0, 0x0 ;  /* 0x000080000000791a */ /* 0x000fc80000000000 */
.L_x_46:
[----:B------:R-:W-:Y:S05]  /*1260*/  WARPSYNC.ALL ;  /* 0x0000000000007948 */ /* 0x000fea0003800000 */
[----:B----4-:R-:W-:Y:S01]  /*1270*/  BAR.SYNC.DEFER_BLOCKING 0x0 ;  /* 0x0000000000007b1d */ /* 0x010fe20000010000 */
[----:B------:R-:W-:Y:S01]  /*1280*/  ISETP.GE.AND P0, PT, R7, 0x1, PT ;  /* 0x000000010700780c */ /* 0x000fe20003f06270 */
[----:B------:R-:W-:Y:S01]  /*1290*/  USHF.L.U32 UR15, UR30, 0x6, URZ ;  /* 0x000000061e0f7899 */ /* 0x000fe2000800063f */
[----:B------:R-:W-:Y:S02]  /*12a0*/  CS2R R24, SRZ ;  /* 0x0000000000187805 */ /* 0x000fe4000001ff00 */
[----:B------:R-:W-:-:S02]  /*12b0*/  CS2R R26, SRZ ;  /* 0x00000000001a7805 */ /* 0x000fc4000001ff00 */
[----:B------:R-:W-:Y:S01]  /*12c0*/  CS2R R28, SRZ ;  /* 0x00000000001c7805 */ /* 0x000fe2000001ff00 */
[----:B------:R-:W-:Y:S01]  /*12d0*/  VOTEU.ALL UP0, P2 ;  /* 0x00000000003f7886 */ /* 0x000fe20001000000 */
[----:B------:R-:W-:Y:S01]  /*12e0*/  UMOV UR6, 0x1 ;  /* 0x0000000100067882 */ /* 0x000fe20000000000 */
[----:B------:R-:W-:Y:S01]  /*12f0*/  VOTEU.ALL UP1, P2 ;  /* 0x00000000003f7886 */ /* 0x000fe20001020000 */
[----:B------:R-:W-:Y:S01]  /*1300*/  VOTEU.ALL UP2, P2 ;  /* 0x00000000003f7886 */ /* 0x000fe20001040000 */
[----:B------:R-:W-:Y:S01]  /*1310*/  CS2R R30, SRZ ;  /* 0x00000000001e7805 */ /* 0x000fe2000001ff00 */
[----:B------:R-:W-:-:S04]  /*1320*/  @!UP0 UIADD3 UR8, -UR6, 0x100000, URZ ;  /* 0x0010000006088890 */ /* 0x000fc8000fffe13f */
[----:B------:R-:W-:Y:S02]  /*1330*/  @!UP0 USHF.L.U32 UR9, UR8, 0xb, URZ ;  /* 0x0000000b08098899 */ /* 0x000fe4000800063f */
[----:B------:R-:W-:Y:S01]  /*1340*/  @!UP0 USHF.L.U32 UR8, UR8, 0x1, URZ ;  /* 0x0000000108088899 */ /* 0x000fe2000800063f */
        /* <DEDUP_REMOVED lines=9> */
[----:B------:R-:W-:Y:S01]  /*13e0*/  VOTEU.ALL UP0, P2 ;  /* 0x00000000003f7886 */ /* 0x000fe20001000000 */
[----:B------:R-:W-:Y:S01]  /*13f0*/  CS2R R38, SRZ ;  /* 0x0000000000267805 */ /* 0x000fe2000001ff00 */
[----:B------:R-:W4:Y:S03]  /*1400*/  FENCE.VIEW.ASYNC.S ;  /* 0x00000000000073c6 */ /* 0x000f260000000000 */
[----:B----4-:R-:W4:Y:S02]  /*1410*/  @!UP0 SYNCS.EXCH.64 URZ, [UR16+0x18000], UR8 ;  /* 0x01800008103f85b2 */ /* 0x010f240008000100 */
[----:B----4-:R-:W-:Y:S06]  /*1420*/  BAR.SYNC.DEFER_BLOCKING 0x0 ;  /* 0x0000000000007b1d */ /* 0x010fec0000010000 */
[----:B------:R4:W2:Y:S02]  /*1430*/  @!UP1 SYNCS.EXCH.64 URZ, [UR16+0x18008], UR10 ;  /* 0x0180080a103f95b2 */ /* 0x0008a40008000100 */
[----:B--2---:R-:W-:Y:S01]  /*1440*/  BAR.SYNC.DEFER_BLOCKING 0x0 ;  /* 0x0000000000007b1d */ /* 0x004fe20000010000 */
[----:B----4-:R-:W-:-:S05]  /*1450*/  USHF.L.U32 UR10, UR19, 0x6, URZ ;  /* 0x00000006130a7899 */ /* 0x010fca000800063f */
[----:B------:R2:W4:Y:S01]  /*1460*/  @!UP2 SYNCS.EXCH.64 URZ, [UR16+0x18010], UR6 ;  /* 0x01801006103fa5b2 */ /* 0x0005220008000100 */
[----:B------:R-:W-:Y:S06]  /*1470*/  @!P0 BRA `(.L_x_47) ;  /* 0x0000000400688947 */ /* 0x000fec0003800000 */
[----:B-----5:R-:W5:Y:S01]  /*1480*/  LDC R4, c[0x0][0x230] ;  /* 0x00008c00ff047b82 */ /* 0x020f620000000800 */
[----:B-1----:R-:W-:Y:S02]  /*1490*/  SHF.R.U32.HI R2, RZ, 0x5, R0 ;  /* 0x00000005ff027819 */ /* 0x002fe40000011600 */
[----:B------:R-:W-:Y:S02]  /*14a0*/  CS2R R24, SRZ ;  /* 0x0000000000187805 */ /* 0x000fe4000001ff00 */
[----:B------:R-:W-:Y:S02]  /*14b0*/  CS2R R26, SRZ ;  /* 0x00000000001a7805 */ /* 0x000fe4000001ff00 */
[----:B------:R-:W-:Y:S02]  /*14c0*/  CS2R R28, SRZ ;  /* 0x00000000001c7805 */ /* 0x000fe4000001ff00 */
[----:B------:R-:W-:Y:S02]  /*14d0*/  R2UR UR17, R2 ;  /* 0x00000000021172ca */ /* 0x000fe400000e0000 */
[----:B------:R-:W-:-:S02]  /*14e0*/  CS2R R30, SRZ ;  /* 0x00000000001e7805 */ /* 0x000fc4000001ff00 */
[----:B------:R-:W-:Y:S02]  /*14f0*/  CS2R R32, SRZ ;  /* 0x0000000000207805 */ /* 0x000fe4000001ff00 */
[----:B------:R-:W-:Y:S02]  /*1500*/  CS2R R34, SRZ ;  /* 0x0000000000227805 */ /* 0x000fe4000001ff00 */
[----:B------:R-:W-:Y:S02]  /*1510*/  CS2R R36, SRZ ;  /* 0x0000000000247805 */ /* 0x000fe4000001ff00 */
[----:B------:R-:W-:Y:S01]  /*1520*/  CS2R R38, SRZ ;  /* 0x0000000000267805 */ /* 0x000fe2000001ff00 */
[----:B------:R-:W-:Y:S01]  /*1530*/  UMOV UR5, URZ ;  /* 0x0000003f00057c82 */ /* 0x000fe20008000000 */
[----:B------:R-:W-:-:S05]  /*1540*/  UMOV UR11, URZ ;  /* 0x0000003f000b7c82 */ /* 0x000fca0008000000 */
.L_x_49:
[----:B----4-:R-:W-:Y:S01]  /*1550*/  BAR.SYNC.DEFER_BLOCKING 0x0 ;  /* 0x0000000000007b1d */ /* 0x010fe20000010000 */
[----:B------:R-:W-:Y:S01]  /*1560*/  ULEA UR31, UR5, UR16, 0x3 ;  /* 0x00000010051f7291 */ /* 0x000fe2000f8e183f */
[----:B------:R-:W-:Y:S01]  /*1570*/  @!P2 IMAD.MOV.U32 R3, RZ, RZ, 0x8000 ;  /* 0x00008000ff03a424 */ /* 0x000fe200078e00ff */
[----:B------:R-:W-:Y:S01]  /*1580*/  ELECT P1, URZ, PT ;  /* 0x00000000003f782f */ /* 0x000fe20003820000 */
[----:B------:R-:W-:Y:S01]  /*1590*/  IMAD.U32 R2, RZ, RZ, UR4 ;  /* 0x00000004ff027e24 */ /* 0x000fe2000f8e00ff */
[----:B------:R-:W-:Y:S02]  /*15a0*/  ULEA UR20, UR5, UR16, 0xe ;  /* 0x0000001005147291 */ /* 0x000fe4000f8e703f */
[----:B------:R-:W-:Y:S01]  /*15b0*/  ISETP.LT.U32.AND P1, PT, R6, 0x40, P1 ;  /* 0x000000400600780c */ /* 0x000fe20000f21070 */
[----:B------:R-:W-:Y:S01]  /*15c0*/  ULOP3.LUT UR14, UR17, 0x1, URZ, 0xc0, !UPT ;  /* 0x00000001110e7892 */ /* 0x000fe2000f8ec03f */
[----:B------:R-:W-:Y:S02]  /*15d0*/  SHF.L.U32 R2, R2, 0x1f, RZ ;  /* 0x0000001f02027819 */ /* 0x000fe400000006ff */
[----:B------:R-:W-:Y:S01]  /*15e0*/  ELECT P0, URZ, PT ;  /* 0x00000000003f782f */ /* 0x000fe20003800000 */
[----:B------:R-:W-:-:S02]  /*15f0*/  ULEA UR12, UR14, UR20, 0xd ;  /* 0x000000140e0c7291 */ /* 0x000fc4000f8e683f */
[----:B------:R-:W-:Y:S01]  /*1600*/  ULEA UR14, UR14, UR11, 0x6 ;  /* 0x0000000b0e0e7291 */ /* 0x000fe2000f8e303f */
[----:B------:R-:W-:Y:S01]  /*1610*/  ISETP.LT.U32.AND P0, PT, R6, 0x20, P0 ;  /* 0x000000200600780c */ /* 0x000fe20000701070 */
[----:B------:R-:W-:Y:S02]  /*1620*/  UIADD3 UR8, UR20, 0xc000, URZ ;  /* 0x0000c00014087890 */ /* 0x000fe4000fffe03f */
[----:B------:R-:W-:Y:S02]  /*1630*/  ULOP3.LUT UR18, UR17, 0x4, URZ, 0xc0, !UPT ;  /* 0x0000000411127892 */ /* 0x000fe4000f8ec03f */
[----:B------:R-:W-:Y:S01]  /*1640*/  VOTEU.ANY UP0, P1 ;  /* 0x00000000003f7886 */ /* 0x000fe20000800100 */
[----:B------:R-:W-:Y:S01]  /*1650*/  VOTEU.ANY UP2, P1 ;  /* 0x00000000003f7886 */ /* 0x000fe20000840100 */
[----:B------:R-:W-:Y:S01]  /*1660*/  USHF.R.U32.HI UR20, URZ, 0x4, UR20 ;  /* 0x000000043f147899 */ /* 0x000fe20008011614 */
[----:B------:R1:W-:Y:S01]  /*1670*/  @!P2 SYNCS.ARRIVE.TRANS64 RZ, [UR31+0x18000], R3 ;  /* 0x01800003ffffa9a7 */ /* 0x0003e2000800001f */
[----:B------:R4:W-:Y:S06]  /*1680*/  MEMBAR.ALL.CTA ;  /* 0x0000000000007992 */ /* 0x0009ec0000008000 */
[----:B----4-:R-:W4:Y:S01]  /*1690*/  FENCE.VIEW.ASYNC.S ;  /* 0x00000000000073c6 */ /* 0x010f220000000000 */
[----:B------:R-:W-:Y:S01]  /*16a0*/  @UP0 UIADD3 UR13, UR31, 0x18000, URZ ;  /* 0x000180001f0d0890 */ /* 0x000fe2000fffe03f */
[----:B--2---:R-:W-:Y:S01]  /*16b0*/  @UP0 UMOV UR6, UR24 ;  /* 0x0000001800060c82 */ /* 0x004fe20008000000 */
[----:B------:R-:W-:Y:S01]  /*16c0*/  @UP0 UMOV UR7, UR25 ;  /* 0x0000001900070c82 */ /* 0x000fe20008000000 */
[----:B----4-:R-:W-:Y:S01]  /*16d0*/  VOTEU.ANY UP1, P0 ;  /* 0x00000000003f7886 */ /* 0x010fe20000020100 */
[----:B------:R-:W-:Y:S01]  /*16e0*/  VOTEU.ANY UP3, P0 ;  /* 0x00000000003f7886 */ /* 0x000fe20000060100 */
[----:B------:R-:W-:-:S02]  /*16f0*/  ULEA.HI UR18, UR8, UR18, URZ, 0x1c ;  /* 0x0000001208127291 */ /* 0x000fc4000f8fe03f */
[----:B------:R-:W-:Y:S02]  /*1700*/  USGXT.U32 UR20, UR20, 0xe ;  /* 0x0000000e1414789a */ /* 0x000fe40008000000 */
[----:B------:R-:W-:Y:S01]  /*1710*/  @UP1 UIADD3 UR9, UR31, 0x18000, URZ ;  /* 0x000180001f091890 */ /* 0x000fe2000fffe03f */
[----:B------:R-:W-:Y:S01]  /*1720*/  @UP1 UMOV UR32, UR26 ;  /* 0x0000001a00201c82 */ /* 0x000fe20008000000 */
[----:B------:R-:W-:Y:S01]  /*1730*/  @UP1 UMOV UR33, UR27 ;  /* 0x0000001b00211c82 */ /* 0x000fe20008000000 */
[----:B------:R-:W-:Y:S01]  /*1740*/  ULOP3.LUT UR22, UR18, 0x3fff, URZ, 0xc0, !UPT ;  /* 0x00003fff12167892 */ /* 0x000fe2000f8ec03f */
[----:B------:R-:W-:Y:S01]  /*1750*/  UMOV UR21, 0x40000040 ;  /* 0x4000004000157882 */ /* 0x000fe20000000000 */
[----:B------:R-:W-:Y:S01]  /*1760*/  UMOV UR23, 0x40000040 ;  /* 0x4000004000177882 */ /* 0x000fe20000000000 */
[----:B------:R-:W-:Y:S06]  /*1770*/  BAR.SYNC.DEFER_BLOCKING 0x0 ;  /* 0x0000000000007b1d */ /* 0x000fec0000010000 */
[----:B------:R1:W-:Y:S02]  /*1780*/  @UP2 UTMALDG.2D [UR12], [UR6] ;  /* 0x0000000c060025b4 */ /* 0x0003e40008008000 */
[----:B------:R-:W-:Y:S06]  /*1790*/  BAR.SYNC.DEFER_BLOCKING 0x0 ;  /* 0x0000000000007b1d */ /* 0x000fec0000010000 */
[----:B------:R1:W-:Y:S02]  /*17a0*/  @UP3 UTMALDG.2D [UR8], [UR32] ;  /* 0x00000008200035b4 */ /* 0x0003e40008008000 */
[----:B------:R-:W-:Y:S06]  /*17b0*/  BAR.SYNC.DEFER_BLOCKING 0x0 ;  /* 0x0000000000007b1d */ /* 0x000fec0000010000 */
[----:B------:R-:W2:Y:S02]  /*17c0*/  SYNCS.PHASECHK.TRANS64.TRYWAIT P0, [UR31+0x18000], R2 ;  /* 0x01800002ff0075a7 */ /* 0x000ea4000800015f */
[----:B-12---:R-:W-:Y:S05]  /*17d0*/  @!P0 BRA `(.L_x_48) ;  /* 0x0000000400488947 */ /* 0x006fea0003800000 */
.L_x_50:
[----:B------:R-:W-:Y:S02]  /*17e0*/  WARPGROUP.DEPBAR.LE gsb0, 0x0 ;  /* 0x00008000000079c5 */ /* 0x000fe40000010000 */
[----:B------:R-:W-:Y:S01]  /*17f0*/  WARPGROUP.ARRIVE ;  /* 0x00000000000079c5 */ /* 0x000fe20000000000 */
[----:B------:R-:W-:Y:S01]  /*1800*/  UMOV UR6, URZ ;  /* 0x0000003f00067c82 */ /* 0x000fe20008000000 */
[----:B------:R-:W-:Y:S01]  /*1810*/  UMOV UR7, URZ ;  /* 0x0000003f00077c82 */ /* 0x000fe20008000000 */
[----:B------:R-:W-:Y:S02]  /*1820*/  UIADD3 UR11, UR11, 0x80, URZ ;  /* 0x000000800b0b7890 */ /* 0x000fe4000fffe03f */
[----:B------:R-:W-:Y:S01]  /*1830*/  UIADD3 UR5, UR5, 0x1, URZ ;  /* 0x0000000105057890 */ /* 0x000fe2000fffe03f */
[----:B------:R-:W-:Y:S01]  /*1840*/  HGMMA.64x32x16.F32 R24, gdesc[UR20].tnspB, R24 ;  /* 0x40600000141879f0 */ /* 0x000fe20008700818 */
[----:B------:R-:W-:Y:S02]  /*1850*/  UIADD3 UR20, UP0, UR20, 0x2, URZ ;  /* 0x0000000214147890 */ /* 0x000fe4000ff1e03f */
[----:B------:R-:W-:Y:S01]  /*1860*/  UIADD3 UR22, UP1, UR22, 0x80, URZ ;  /* 0x0000008016167890 */ /* 0x000fe2000ff3e03f */
[----:B-----5:R-:W-:Y:S01]  /*1870*/  ISETP.LE.AND P0, PT, R4, UR11, PT ;  /* 0x0000000b04007c0c */ /* 0x020fe2000bf03270 */
[----:B------:R-:W-:-:S02]  /*1880*/  UIADD3.X UR21, UR6, 0x40000040, URZ, UP0, !UPT ;  /* 0x4000004006157890 */ /* 0x000fc400087fe43f */
[----:B------:R-:W-:Y:S02]  /*1890*/  UIADD3.X UR23, UR7, 0x40000040, URZ, UP1, !UPT ;  /* 0x4000004007177890 */ /* 0x000fe40008ffe43f */
[----:B------:R-:W-:Y:S02]  /*18a0*/  UIADD3.64 UR32, UR20, 0x2, URZ ;  /* 0x0000000214207897 */ /* 0x000fe4000fffe03f */
[----:B------:R-:W-:Y:S02]  /*18b0*/  UIADD3.64 UR34, UR22, 0x80, URZ ;  /* 0x0000008016227897 */ /* 0x000fe4000fffe03f */
[----:B------:R-:W-:-:S04]  /*18c0*/  UISETP.NE.U32.AND UP0, UPT, UR5, 0x3, UPT ;  /* 0x000000030500788c */ /* 0x000fc8000bf05070 */
[----:B------:R-:W-:Y:S02]  /*18d0*/  USEL UR6, URZ, 0x1, UP0 ;  /* 0x000000013f067887 */ /* 0x000fe40008000000 */
[----:B------:R-:W-:Y:S02]  /*18e0*/  USEL UR5, UR5, URZ, UP0 ;  /* 0x0000003f05057287 */ /* 0x000fe40008000000 */
[----:B------:R-:W-:Y:S01]  /*18f0*/  ULOP3.LUT UR4, UR4, UR6, URZ, 0x3c, !UPT ;  /* 0x0000000604047292 */ /* 0x000fe2000f8e3c3f */
[----:B------:R-:W-:Y:S04]  /*1900*/  HGMMA.64x32x16.F32 R24, gdesc[UR20].tnspB, R24 ;  /* 0x40600000141879f0 */ /* 0x000fe80008700818 */
[----:B------:R-:W-:Y:S01]  /*1910*/  HGMMA.64x32x16.F32 R24, gdesc[UR32].tnspB, R24 ;  /* 0x40600000201879f0 */ /* 0x000fe20008700818 */
[----:B------:R-:W-:-:S02]  /*1920*/  UIADD3.64 UR32, UR20, 0x4, URZ ;  /* 0x0000000414207897 */ /* 0x000fc4000fffe03f */
[----:B------:R-:W-:-:S09]  /*1930*/  UIADD3.64 UR34, UR22, 0x100, URZ ;  /* 0x0000010016227897 */ /* 0x000fd2000fffe03f */
[----:B------:R-:W-:Y:S01]  /*1940*/  HGMMA.64x32x16.F32 R24, gdesc[UR32].tnspB, R24 ;  /* 0x40600000201879f0 */ /* 0x000fe20008700818 */
[----:B------:R-:W-:Y:S02]  /*1950*/  UIADD3.64 UR32, UR20, 0x1fe, URZ ;  /* 0x000001fe14207897 */ /* 0x000fe4000fffe03f */
[----:B------:R-:W-:-:S09]  /*1960*/  UIADD3.64 UR34, UR22, 0x180, URZ ;  /* 0x0000018016227897 */ /* 0x000fd2000fffe03f */
[----:B------:R-:W-:Y:S01]  /*1970*/  HGMMA.64x32x16.F32 R24, gdesc[UR32].tnspB, R24 ;  /* 0x40600000201879f0 */ /* 0x000fe20008700818 */
[----:B------:R-:W-:Y:S02]  /*1980*/  UIADD3.64 UR32, UR20, 0x200, URZ ;  /* 0x0000020014207897 */ /* 0x000fe4000fffe03f */
[----:B------:R-:W-:-:S09]  /*1990*/  UIADD3.64 UR34, UR22, 0x200, URZ ;  /* 0x0000020016227897 */ /* 0x000fd2000fffe03f */
[----:B------:R-:W-:Y:S01]  /*19a0*/  HGMMA.64x32x16.F32 R24, gdesc[UR32].tnspB, R24 ;  /* 0x40600000201879f0 */ /* 0x000fe20008700818 */
[----:B------:R-:W-:Y:S02]  /*19b0*/  UIADD3.64 UR32, UR20, 0x202, URZ ;  /* 0x0000020214207897 */ /* 0x000fe4000fffe03f */
[----:B------:R-:W-:Y:S02]  /*19c0*/  UIADD3.64 UR34, UR22, 0x280, URZ ;  /* 0x0000028016227897 */ /* 0x000fe4000fffe03f */
[----:B------:R-:W-:Y:S02]  /*19d0*/  UIADD3.64 UR20, UR20, 0x204, URZ ;  /* 0x0000020414147897 */ /* 0x000fe4000fffe03f */
[----:B------:R-:W-:-:S05]  /*19e0*/  UIADD3.64 UR22, UR22, 0x300, URZ ;  /* 0x0000030016167897 */ /* 0x000fca000fffe03f */
[----:B------:R-:W-:Y:S04]  /*19f0*/  HGMMA.64x32x16.F32 R24, gdesc[UR32].tnspB, R24 ;  /* 0x40600000201879f0 */ /* 0x000fe80008700818 */
[----:B------:R-:W-:Y:S01]  /*1a00*/  HGMMA.64x32x16.F32 R24, gdesc[UR20].tnspB, R24, gsb0 ;  /* 0x40600000141879f0 */ /* 0x000fe20008000818 */
[----:B------:R-:W-:Y:S05]  /*1a10*/  @!P0 BRA `(.L_x_49) ;  /* 0xfffffff800cc8947 */ /* 0x000fea000383ffff */
.L_x_47:
[----:B------:R-:W-:Y:S02]  /*1a20*/  WARPGROUP.DEPBAR.LE gsb0, 0x0 ;  /* 0x00008000000079c5 */ /* 0x000fe40000010000 */
[----:B----4-:R-:W-:Y:S01]  /*1a30*/  BAR.SYNC.DEFER_BLOCKING 0x0 ;  /* 0x0000000000007b1d */ /* 0x010fe20000010000 */
[C---:B-1----:R-:W-:Y:S01]  /*1a40*/  IMAD.SHL.U32 R2, R0.reuse, 0x40, RZ ;  /* 0x0000004000027824 */ /* 0x042fe200078e00ff */
[----:B-----5:R-:W-:Y:S01]  /*1a50*/  SHF.R.U32.HI R4, RZ, 0x1, R0 ;  /* 0x00000001ff047819 */ /* 0x020fe20000011600 */
[----:B------:R-:W-:Y:S01]  /*1a60*/  IMAD.SHL.U32 R3, R0, 0x10, RZ ;  /* 0x0000001000037824 */ /* 0x000fe200078e00ff */
[----:B------:R-:W-:Y:S02]  /*1a70*/  F2FP.F16.F32.PACK_AB R24, R25, R24 ;  /* 0x000000181918723e */ /* 0x000fe400000000ff */
[----:B------:R-:W-:Y:S02]  /*1a80*/  ELECT P0, URZ, PT ;  /* 0x00000000003f782f */ /* 0x000fe40003800000 */
[----:B------:R-:W-:Y:S01]  /*1a90*/  LOP3.LUT R2, R2, 0x1800, RZ, 0xc0, !PT ;  /* 0x0000180002027812 */ /* 0x000fe200078ec0ff */
[----:B------:R-:W-:Y:S01]  /*1aa0*/  UMOV UR17, UR10 ;  /* 0x0000000a00117c82 */ /* 0x000fe20008000000 */
[----:B------:R-:W-:Y:S01]  /*1ab0*/  LOP3.LUT R5, R4, 0x40, RZ, 0xc0, !PT ;  /* 0x0000004004057812 */ /* 0x000fe200078ec0ff */
[----:B------:R-:W-:Y:S01]  /*1ac0*/  UMOV UR18, UR15 ;  /* 0x0000000f00127c82 */ /* 0x000fe20008000000 */
[----:B------:R-:W-:-:S02]  /*1ad0*/  LOP3.LUT R2, R2, 0x70, R3, 0xf8, !PT ;  /* 0x0000007002027812 */ /* 0x000fc400078ef803 */
[----:B------:R-:W-:Y:S01]  /*1ae0*/  LOP3.LUT R5, R5, 0x10, R0, 0xf8, !PT ;  /* 0x0000001005057812 */ /* 0x000fe200078ef800 */
[----:B------:R-:W-:Y:S01]  /*1af0*/  IMAD.SHL.U32 R0, R0, 0x80, RZ ;  /* 0x0000008000007824 */ /* 0x000fe200078e00ff */
[----:B------:R-:W-:Y:S02]  /*1b00*/  F2FP.F16.F32.PACK_AB R25, R27, R26 ;  /* 0x0000001a1b19723e */ /* 0x000fe400000000ff */
[----:B------:R-:W-:Y:S02]  /*1b10*/  LOP3.LUT R5, R2, R5, RZ, 0x3c, !PT ;  /* 0x0000000502057212 */ /* 0x000fe400078e3cff */
[----:B------:R-:W-:Y:S02]  /*1b20*/  F2FP.F16.F32.PACK_AB R32, R33, R32 ;  /* 0x000000202120723e */ /* 0x000fe400000000ff */
[----:B------:R-:W-:Y:S02]  /*1b30*/  LOP3.LUT R0, R5, 0x780, R0, 0xf8, !PT ;  /* 0x0000078005007812 */ /* 0x000fe400078ef800 */
[----:B------:R-:W-:Y:S01]  /*1b40*/  F2FP.F16.F32.PACK_AB R26, R29, R28 ;  /* 0x0000001c1d1a723e */ /* 0x000fe200000000ff */
[----:B------:R-:W1:Y:S02]  /*1b50*/  @!P2 SYNCS.CCTL.IV [UR16+0x18000] ;  /* 0x01800000ff00a9b1 */ /* 0x000e640008000010 */
[----:B-1----:R-:W-:Y:S01]  /*1b60*/  BAR.SYNC.DEFER_BLOCKING 0x0 ;  /* 0x0000000000007b1d */ /* 0x002fe20000010000 */
[C---:B------:R-:W-:Y:S01]  /*1b70*/  LOP3.LUT R2, R0.reuse, 0x20, RZ, 0x3c, !PT ;  /* 0x0000002000027812 */ /* 0x040fe200078e3cff */
[----:B------:R-:W-:Y:S01]  /*1b80*/  VIADD R0, R0, UR16 ;  /* 0x0000001000007c36 */ /* 0x000fe20008000000 */
[----:B------:R-:W-:-:S02]  /*1b90*/  F2FP.F16.F32.PACK_AB R27, R31, R30 ;  /* 0x0000001e1f1b723e */ /* 0x000fc400000000ff */
[----:B------:R-:W-:Y:S01]  /*1ba0*/  F2FP.F16.F32.PACK_AB R33, R35, R34 ;  /* 0x000000222321723e */ /* 0x000fe200000000ff */
[----:B------:R-:W-:Y:S01]  /*1bb0*/  VIADD R2, R2, UR16 ;  /* 0x0000001002027c36 */ /* 0x000fe20008000000 */
[----:B------:R-:W-:Y:S02]  /*1bc0*/  F2FP.F16.F32.PACK_AB R34, R37, R36 ;  /* 0x000000242522723e */ /* 0x000fe400000000ff */
[----:B------:R-:W-:Y:S02]  /*1bd0*/  F2FP.F16.F32.PACK_AB R35, R39, R38 ;  /* 0x000000262723723e */ /* 0x000fe400000000ff */
[----:B------:R-:W-:Y:S01]  /*1be0*/  ISETP.LT.U32.AND P0, PT, R6, 0x20, P0 ;  /* 0x000000200600780c */ /* 0x000fe20000701070 */
[----:B------:R-:W1:Y:S02]  /*1bf0*/  @!P2 SYNCS.CCTL.IV [UR16+0x18008] ;  /* 0x01800800ff00a9b1 */ /* 0x000e640008000010 */
[----:B-1----:R-:W-:Y:S10]  /*1c00*/  BAR.SYNC.DEFER_BLOCKING 0x0 ;  /* 0x0000000000007b1d */ /* 0x002ff40000010000 */
[----:B------:R-:W-:Y:S01]  /*1c10*/  VOTEU.ANY UP0, P0 ;  /* 0x00000000003f7886 */ /* 0x000fe20000000100 */
[----:B------:R-:W-:-:S04]  /*1c20*/  VOTEU.ANY UP1, P0 ;  /* 0x00000000003f7886 */ /* 0x000fc80000020100 */
[----:B--2---:R-:W-:Y:S01]  /*1c30*/  @UP0 UMOV UR6, UR28 ;  /* 0x0000001c00060c82 */ /* 0x004fe20008000000 */
[----:B------:R-:W-:Y:S01]  /*1c40*/  @UP0 UMOV UR7, UR29 ;  /* 0x0000001d00070c82 */ /* 0x000fe20008000000 */
[----:B------:R-:W1:Y:S02]  /*1c50*/  @!P2 SYNCS.CCTL.IV [UR16+0x18010] ;  /* 0x01801000ff00a9b1 */ /* 0x000e640008000010 */
[----:B-1----:R-:W-:Y:S04]  /*1c60*/  STSM.16.M88.4 [R0], R24 ;  /* 0x0000001800007844 */ /* 0x002fe80000000200 */
[----:B------:R-:W-:Y:S01]  /*1c70*/  STSM.16.M88.4 [R2], R32 ;  /* 0x0000002002007844 */ /* 0x000fe20000000200 */
[----:B------:R1:W-:Y:S06]  /*1c80*/  MEMBAR.ALL.CTA ;  /* 0x0000000000007992 */ /* 0x0003ec0000008000 */
[----:B-1----:R-:W1:Y:S02]  /*1c90*/  FENCE.VIEW.ASYNC.S ;  /* 0x00000000000073c6 */ /* 0x002e640000000000 */
[----:B-1----:R-:W-:Y:S06]  /*1ca0*/  BAR.SYNC.DEFER_BLOCKING 0x0 ;  /* 0x0000000000007b1d */ /* 0x002fec0000010000 */
[----:B------:R1:W-:Y:S01]  /*1cb0*/  @UP1 UTMASTG.2D [UR16], [UR6] ;  /* 0x00000010060013b5 */ /* 0x0003e20008008000 */
[----:B------:R0:W-:Y:S01]  /*1cc0*/  UTMACMDFLUSH ;  /* 0x00000000000079b7 */ /* 0x0001e20000000000 */
[----:B------:R-:W-:-:S04]  /*1cd0*/  DEPBAR.LE SB0, 0x0 ;  /* 0x000080000000791a */ /* 0x000fc80000000000 */
[----:B------:R-:W-:Y:S06]  /*1ce0*/  BAR.SYNC.DEFER_BLOCKING 0x0 ;  /* 0x0000000000007b1d */ /* 0x000fec0000010000 */
[----:B-1----:R-:W-:Y:S05]  /*1cf0*/  EXIT ;  /* 0x000000000000794d */ /* 0x002fea0003800000 */
.L_x_48:
[----:B------:R-:W1:Y:S02]  /*1d00*/  SYNCS.PHASECHK.TRANS64.TRYWAIT P0, [UR31+0x18000], R2 ;  /* 0x01800002ff0075a7 */ /* 0x000e64000800015f */
[----:B-1----:R-:W-:Y:S05]  /*1d10*/  @!P0 BRA `(.L_x_48) ;  /* 0xfffffffc00f88947 */ /* 0x002fea000383ffff */
[----:B------:R-:W-:Y:S05]  /*1d20*/  BRA `(.L_x_50) ;  /* 0xfffffff800ac7947 */ /* 0x000fea000383ffff */
.L_x_51:
[----:B------:R-:W-:-:S00]  /*1d30*/  BRA `(.L_x_51) ;  /* 0xfffffffc00fc7947 */ /* 0x000fc0000383ffff */
[----:B------:R-:W-:-:S00]  /*1d40*/  NOP ;  /* 0x0000000000007918 */ /* 0x000fc00000000000 */
        /* <DEDUP_REMOVED lines=11> */
.L_x_52:


//--------------------- .nv.shared.gluon_wgmma    --------------------------
	.section	.nv.shared.gluon_wgmma,"aw",@nobits
	.sectionflags	@""
	.align	16
	.zero		1024


//--------------------- .nv.shared.reserved.0     --------------------------
	.section	.nv.shared.reserved.0,"aw",@nobits
	.weak		__nv_reservedSMEM_offset_0_alias
	.size		__nv_reservedSMEM_offset_0_alias, 0, 0
	.other		__nv_reservedSMEM_offset_0_alias,@"STO_CUDA_RESERVED_SHARED STV_DEFAULT"
__nv_reservedSMEM_offset_0_alias:
	.zero		0


//--------------------- .nv.constant0.gluon_wgmma --------------------------
	.section	.nv.constant0.gluon_wgmma,"a",@progbits
	.sectionflags	@""
	.align	4
.nv.constant0.gluon_wgmma:
	.zero		608


//--------------------- SYMBOLS --------------------------

	.type		.nv.reservedSmem.offset0,@object
	.size		.nv.reservedSmem.offset0,0x4
